//
// Generated by NVIDIA NVVM Compiler
//
// Compiler Build ID: CL-36424714
// Cuda compilation tools, release 13.0, V13.0.88
// Based on NVVM 20.0.0
//

.version 9.0
.target sm_100
.address_size 64

	// .globl	_Z12calcFractionyP9runRecordPyd

.visible .entry _Z12calcFractionyP9runRecordPyd(
	.param .u64 _Z12calcFractionyP9runRecordPyd_param_0,
	.param .u64 .ptr .align 1 _Z12calcFractionyP9runRecordPyd_param_1,
	.param .u64 .ptr .align 1 _Z12calcFractionyP9runRecordPyd_param_2,
	.param .f64 _Z12calcFractionyP9runRecordPyd_param_3
)
{
	.reg .pred 	%p<17>;
	.reg .b32 	%r<114>;
	.reg .b64 	%rd<48>;
	.reg .b64 	%fd<93>;

	ld.param.u64 	%rd3, [_Z12calcFractionyP9runRecordPyd_param_0];
	ld.param.u64 	%rd1, [_Z12calcFractionyP9runRecordPyd_param_1];
	ld.param.u64 	%rd2, [_Z12calcFractionyP9runRecordPyd_param_2];
	ld.param.f64 	%fd32, [_Z12calcFractionyP9runRecordPyd_param_3];
	mov.u32 	%r29, %ntid.x;
	mov.u32 	%r30, %ntid.y;
	mul.lo.s32 	%r31, %r29, %r30;
	mov.u32 	%r32, %ntid.z;
	mul.lo.s32 	%r33, %r31, %r32;
	mov.u32 	%r34, %tid.x;
	mov.u32 	%r35, %tid.y;
	mad.lo.s32 	%r36, %r29, %r35, %r34;
	mov.u32 	%r37, %tid.z;
	mad.lo.s32 	%r38, %r31, %r37, %r36;
	cvt.u64.u32 	%rd4, %r38;
	mov.u32 	%r39, %ctaid.x;
	mov.u32 	%r40, %nctaid.x;
	mov.u32 	%r41, %ctaid.y;
	mov.u32 	%r42, %nctaid.y;
	mov.u32 	%r43, %ctaid.z;
	mad.lo.s32 	%r44, %r43, %r42, %r41;
	mad.lo.s32 	%r45, %r44, %r40, %r39;
	mul.wide.u32 	%rd5, %r45, %r33;
	add.s64 	%rd6, %rd3, %rd4;
	add.s64 	%rd7, %rd6, %rd5;
	mul.hi.s64 	%rd8, %rd7, 970881267037344822;
	shr.u64 	%rd9, %rd8, 63;
	add.s64 	%rd10, %rd8, %rd9;
	cvt.u32.u64 	%r46, %rd10;
	mov.b64 	%rd11, 19;
	cvt.u32.u64 	%r47, %rd11;
	mul.lo.s32 	%r48, %r46, %r47;
	cvt.u32.u64 	%r49, %rd7;
	sub.s32 	%r50, %r49, %r48;
	add.s32 	%r1, %r50, -9;
	mul.hi.s64 	%rd12, %rd10, 970881267037344822;
	shr.u64 	%rd13, %rd12, 63;
	cvt.u32.u64 	%r51, %rd12;
	cvt.u32.u64 	%r52, %rd13;
	add.s32 	%r53, %r51, %r52;
	mul.lo.s32 	%r54, %r53, %r47;
	sub.s32 	%r55, %r46, %r54;
	add.s32 	%r2, %r55, -9;
	mul.hi.s64 	%rd14, %rd7, 3270336899494214137;
	shr.u64 	%rd15, %rd14, 63;
	shr.s64 	%rd16, %rd14, 6;
	add.s64 	%rd17, %rd16, %rd15;
	mul.hi.s64 	%rd18, %rd17, 970881267037344822;
	shr.u64 	%rd19, %rd18, 63;
	cvt.u32.u64 	%r56, %rd18;
	cvt.u32.u64 	%r57, %rd19;
	add.s32 	%r58, %r56, %r57;
	mul.lo.s32 	%r59, %r58, %r47;
	cvt.u32.u64 	%r60, %rd17;
	sub.s32 	%r61, %r60, %r59;
	add.s32 	%r3, %r61, -9;
	mul.hi.s64 	%rd20, %rd7, 2753967915363548747;
	shr.u64 	%rd21, %rd20, 63;
	shr.s64 	%rd22, %rd20, 10;
	add.s64 	%rd23, %rd22, %rd21;
	mul.hi.s64 	%rd24, %rd23, 970881267037344822;
	shr.u64 	%rd25, %rd24, 63;
	cvt.u32.u64 	%r62, %rd24;
	cvt.u32.u64 	%r63, %rd25;
	add.s32 	%r64, %r62, %r63;
	mul.lo.s32 	%r65, %r64, %r47;
	cvt.u32.u64 	%r66, %rd23;
	sub.s32 	%r67, %r66, %r65;
	add.s32 	%r4, %r67, -9;
	mul.hi.s64 	%rd26, %rd7, 4638261752191239995;
	shr.u64 	%rd27, %rd26, 63;
	shr.s64 	%rd28, %rd26, 15;
	add.s64 	%rd29, %rd28, %rd27;
	mul.hi.s64 	%rd30, %rd29, 970881267037344822;
	shr.u64 	%rd31, %rd30, 63;
	cvt.u32.u64 	%r68, %rd30;
	cvt.u32.u64 	%r69, %rd31;
	add.s32 	%r70, %r68, %r69;
	mul.lo.s32 	%r71, %r70, %r47;
	cvt.u32.u64 	%r72, %rd29;
	sub.s32 	%r73, %r72, %r71;
	add.s32 	%r5, %r73, -9;
	mul.hi.s64 	%rd32, %rd7, 3905904633424202101;
	shr.u64 	%rd33, %rd32, 63;
	shr.s64 	%rd34, %rd32, 19;
	add.s64 	%rd35, %rd34, %rd33;
	mul.hi.s64 	%rd36, %rd35, 970881267037344822;
	shr.u64 	%rd37, %rd36, 63;
	cvt.u32.u64 	%r74, %rd36;
	cvt.u32.u64 	%r75, %rd37;
	add.s32 	%r76, %r74, %r75;
	mul.lo.s32 	%r77, %r76, %r47;
	cvt.u32.u64 	%r78, %rd35;
	sub.s32 	%r79, %r78, %r77;
	add.s32 	%r6, %r79, -9;
	mul.hi.s64 	%rd38, %rd7, 3289182849199328085;
	shr.u64 	%rd39, %rd38, 63;
	shr.s64 	%rd40, %rd38, 23;
	add.s64 	%rd41, %rd40, %rd39;
	mul.hi.s64 	%rd42, %rd41, 970881267037344822;
	shr.u64 	%rd43, %rd42, 63;
	cvt.u32.u64 	%r80, %rd42;
	cvt.u32.u64 	%r81, %rd43;
	add.s32 	%r82, %r80, %r81;
	mul.lo.s32 	%r83, %r82, %r47;
	cvt.u32.u64 	%r84, %rd41;
	sub.s32 	%r85, %r84, %r83;
	add.s32 	%r7, %r85, -9;
	cvt.rn.f64.s32 	%fd1, %r6;
	mov.f64 	%fd33, 0d0000000000000000;
	copysign.f64 	%fd34, %fd1, %fd33;
	add.f64 	%fd2, %fd34, 0d3FF0000000000000;
	setp.eq.f64 	%p1, %fd2, 0d0000000000000000;
	@%p1 bra 	$L__BB0_17;
	cvt.rn.f64.s32 	%fd35, %r7;
	add.s32 	%r8, %r5, %r4;
	add.s32 	%r9, %r2, %r1;
	cvt.rn.f64.s32 	%fd36, %r9;
	fma.rn.f64 	%fd3, %fd1, %fd36, %fd35;
	mov.f64 	%fd37, 0d0000000000000000;
	copysign.f64 	%fd38, %fd35, %fd37;
	fma.rn.f64 	%fd4, %fd2, %fd36, %fd38;
	setp.eq.f64 	%p2, %fd4, 0d0000000000000000;
	@%p2 bra 	$L__BB0_17;
	add.s32 	%r86, %r8, %r3;
	cvt.rn.f64.s32 	%fd39, %r86;
	add.s32 	%r10, %r9, %r2;
	cvt.rn.f64.s32 	%fd40, %r10;
	mul.f64 	%fd41, %fd1, %fd39;
	fma.rn.f64 	%fd5, %fd3, %fd40, %fd41;
	mul.f64 	%fd42, %fd2, %fd39;
	fma.rn.f64 	%fd6, %fd4, %fd40, %fd42;
	setp.eq.f64 	%p3, %fd6, 0d0000000000000000;
	@%p3 bra 	$L__BB0_17;
	shl.b32 	%r87, %r4, 1;
	shl.b32 	%r88, %r5, 2;
	add.s32 	%r89, %r88, %r87;
	add.s32 	%r90, %r89, %r3;
	cvt.rn.f64.s32 	%fd43, %r90;
	shl.b32 	%r11, %r5, 1;
	add.s32 	%r12, %r10, %r2;
	cvt.rn.f64.s32 	%fd44, %r12;
	mul.f64 	%fd45, %fd3, %fd43;
	fma.rn.f64 	%fd7, %fd5, %fd44, %fd45;
	mul.f64 	%fd46, %fd4, %fd43;
	fma.rn.f64 	%fd8, %fd6, %fd44, %fd46;
	setp.eq.f64 	%p4, %fd8, 0d0000000000000000;
	@%p4 bra 	$L__BB0_17;
	add.s32 	%r91, %r8, %r11;
	mad.lo.s32 	%r92, %r91, 3, %r3;
	cvt.rn.f64.s32 	%fd47, %r92;
	add.s32 	%r13, %r12, %r2;
	cvt.rn.f64.s32 	%fd48, %r13;
	mul.f64 	%fd49, %fd5, %fd47;
	fma.rn.f64 	%fd9, %fd7, %fd48, %fd49;
	mul.f64 	%fd50, %fd6, %fd47;
	fma.rn.f64 	%fd10, %fd8, %fd48, %fd50;
	setp.eq.f64 	%p5, %fd10, 0d0000000000000000;
	@%p5 bra 	$L__BB0_17;
	shl.b32 	%r93, %r4, 2;
	shl.b32 	%r94, %r5, 4;
	add.s32 	%r95, %r94, %r93;
	add.s32 	%r96, %r95, %r3;
	cvt.rn.f64.s32 	%fd51, %r96;
	add.s32 	%r14, %r88, %r8;
	add.s32 	%r15, %r13, %r2;
	cvt.rn.f64.s32 	%fd52, %r15;
	mul.f64 	%fd53, %fd7, %fd51;
	fma.rn.f64 	%fd11, %fd9, %fd52, %fd53;
	mul.f64 	%fd54, %fd8, %fd51;
	fma.rn.f64 	%fd12, %fd10, %fd52, %fd54;
	setp.eq.f64 	%p6, %fd12, 0d0000000000000000;
	@%p6 bra 	$L__BB0_17;
	mad.lo.s32 	%r98, %r14, 5, %r3;
	cvt.rn.f64.s32 	%fd55, %r98;
	add.s32 	%r16, %r15, %r2;
	cvt.rn.f64.s32 	%fd56, %r16;
	mul.f64 	%fd57, %fd9, %fd55;
	fma.rn.f64 	%fd13, %fd11, %fd56, %fd57;
	mul.f64 	%fd58, %fd10, %fd55;
	fma.rn.f64 	%fd14, %fd12, %fd56, %fd58;
	setp.eq.f64 	%p7, %fd14, 0d0000000000000000;
	@%p7 bra 	$L__BB0_17;
	add.s32 	%r99, %r14, %r5;
	mad.lo.s32 	%r100, %r99, 6, %r3;
	cvt.rn.f64.s32 	%fd59, %r100;
	add.s32 	%r17, %r99, %r5;
	add.s32 	%r18, %r16, %r2;
	cvt.rn.f64.s32 	%fd60, %r18;
	mul.f64 	%fd61, %fd11, %fd59;
	fma.rn.f64 	%fd15, %fd13, %fd60, %fd61;
	mul.f64 	%fd62, %fd12, %fd59;
	fma.rn.f64 	%fd16, %fd14, %fd60, %fd62;
	setp.eq.f64 	%p8, %fd16, 0d0000000000000000;
	@%p8 bra 	$L__BB0_17;
	mad.lo.s32 	%r101, %r17, 7, %r3;
	cvt.rn.f64.s32 	%fd63, %r101;
	add.s32 	%r19, %r18, %r2;
	cvt.rn.f64.s32 	%fd64, %r19;
	mul.f64 	%fd65, %fd13, %fd63;
	fma.rn.f64 	%fd17, %fd15, %fd64, %fd65;
	mul.f64 	%fd66, %fd14, %fd63;
	fma.rn.f64 	%fd18, %fd16, %fd64, %fd66;
	setp.eq.f64 	%p9, %fd18, 0d0000000000000000;
	@%p9 bra 	$L__BB0_17;
	shl.b32 	%r102, %r4, 3;
	shl.b32 	%r103, %r5, 6;
	add.s32 	%r104, %r103, %r102;
	add.s32 	%r105, %r104, %r3;
	cvt.rn.f64.s32 	%fd67, %r105;
	add.s32 	%r20, %r17, %r11;
	add.s32 	%r21, %r19, %r2;
	cvt.rn.f64.s32 	%fd68, %r21;
	mul.f64 	%fd69, %fd15, %fd67;
	fma.rn.f64 	%fd19, %fd17, %fd68, %fd69;
	mul.f64 	%fd70, %fd16, %fd67;
	fma.rn.f64 	%fd20, %fd18, %fd68, %fd70;
	setp.eq.f64 	%p10, %fd20, 0d0000000000000000;
	@%p10 bra 	$L__BB0_17;
	mad.lo.s32 	%r106, %r20, 9, %r3;
	cvt.rn.f64.s32 	%fd71, %r106;
	add.s32 	%r22, %r21, %r2;
	cvt.rn.f64.s32 	%fd72, %r22;
	mul.f64 	%fd73, %fd17, %fd71;
	fma.rn.f64 	%fd21, %fd19, %fd72, %fd73;
	mul.f64 	%fd74, %fd18, %fd71;
	fma.rn.f64 	%fd22, %fd20, %fd72, %fd74;
	setp.eq.f64 	%p11, %fd22, 0d0000000000000000;
	@%p11 bra 	$L__BB0_17;
	add.s32 	%r23, %r20, %r5;
	mad.lo.s32 	%r107, %r23, 10, %r3;
	cvt.rn.f64.s32 	%fd75, %r107;
	add.s32 	%r24, %r22, %r2;
	cvt.rn.f64.s32 	%fd76, %r24;
	mul.f64 	%fd77, %fd19, %fd75;
	fma.rn.f64 	%fd23, %fd21, %fd76, %fd77;
	mul.f64 	%fd78, %fd20, %fd75;
	fma.rn.f64 	%fd24, %fd22, %fd76, %fd78;
	setp.eq.f64 	%p12, %fd24, 0d0000000000000000;
	@%p12 bra 	$L__BB0_17;
	add.s32 	%r25, %r23, %r5;
	mad.lo.s32 	%r108, %r25, 11, %r3;
	cvt.rn.f64.s32 	%fd79, %r108;
	add.s32 	%r26, %r24, %r2;
	cvt.rn.f64.s32 	%fd80, %r26;
	mul.f64 	%fd81, %fd21, %fd79;
	fma.rn.f64 	%fd25, %fd23, %fd80, %fd81;
	mul.f64 	%fd82, %fd22, %fd79;
	fma.rn.f64 	%fd26, %fd24, %fd80, %fd82;
	setp.eq.f64 	%p13, %fd26, 0d0000000000000000;
	@%p13 bra 	$L__BB0_17;
	add.s32 	%r109, %r25, %r5;
	mad.lo.s32 	%r110, %r109, 12, %r3;
	cvt.rn.f64.s32 	%fd83, %r110;
	add.s32 	%r111, %r109, %r5;
	mul.lo.s32 	%r27, %r111, 13;
	add.s32 	%r28, %r26, %r2;
	cvt.rn.f64.s32 	%fd84, %r28;
	mul.f64 	%fd85, %fd23, %fd83;
	fma.rn.f64 	%fd27, %fd25, %fd84, %fd85;
	mul.f64 	%fd86, %fd24, %fd83;
	fma.rn.f64 	%fd28, %fd26, %fd84, %fd86;
	setp.eq.f64 	%p14, %fd28, 0d0000000000000000;
	@%p14 bra 	$L__BB0_17;
	add.s32 	%r112, %r27, %r3;
	cvt.rn.f64.s32 	%fd87, %r112;
	add.s32 	%r113, %r28, %r2;
	cvt.rn.f64.s32 	%fd88, %r113;
	mul.f64 	%fd89, %fd25, %fd87;
	fma.rn.f64 	%fd29, %fd27, %fd88, %fd89;
	mul.f64 	%fd90, %fd26, %fd87;
	fma.rn.f64 	%fd30, %fd28, %fd88, %fd90;
	setp.eq.f64 	%p15, %fd30, 0d0000000000000000;
	@%p15 bra 	$L__BB0_17;
	div.rn.f64 	%fd91, %fd29, %fd30;
	sub.f64 	%fd92, %fd91, %fd32;
	abs.f64 	%fd31, %fd92;
	setp.geu.f64 	%p16, %fd31, 0d3EE4F8B588E368F1;
	@%p16 bra 	$L__BB0_17;
	cvta.to.global.u64 	%rd44, %rd2;
	atom.global.add.u64 	%rd45, [%rd44], 1;
	cvta.to.global.u64 	%rd46, %rd1;
	mad.lo.s64 	%rd47, %rd45, 40, %rd46;
	st.global.v2.u32 	[%rd47], {%r7, %r6};
	st.global.v2.u32 	[%rd47+8], {%r5, %r4};
	st.global.v2.u32 	[%rd47+16], {%r3, %r2};
	st.global.u32 	[%rd47+24], %r1;
	st.global.f64 	[%rd47+32], %fd31;
$L__BB0_17:
	ret;

}


// ===== COMPILED SASS (sm_100) =====

	.target	sm_100

	.elftype	@"ET_EXEC"


//--------------------- .note.nv.tkinfo           --------------------------
	.section	.note.nv.tkinfo,"",@"SHT_NOTE"
	.sectionflags	@"SHF_NOTE_NV_TKINFO"
	.tkinfo
        /*0018*/ 	.word	0x00000002
        /*0030*/ 	.string	""
        /*0030*/ 	.string	"ptxas"
        /*0030*/ 	.string	"Cuda compilation tools, release 13.0, V13.0.88"
        /*0030*/ 	.string	"Build cuda_13.0.r13.0/compiler.36424714_0"
        /*0030*/ 	.string	"-arch sm_100 -m 64 "



//--------------------- .note.nv.cuinfo           --------------------------
	.section	.note.nv.cuinfo,"",@"SHT_NOTE"
	.sectionflags	@"SHF_NOTE_NV_CUINFO"
        /*0018*/ 	.short	0x0002
        /*001a*/ 	.short	0x0064
        /*001c*/ 	.short	0x0082
	.zero		2


//--------------------- .nv.info                  --------------------------
	.section	.nv.info,"",@"SHT_CUDA_INFO"
	.align	4


	//----- nvinfo : EIATTR_REGCOUNT
	.align		4
        /*0000*/ 	.byte	0x04, 0x2f
        /*0002*/ 	.short	(.L_1 - .L_0)
	.align		4
.L_0:
        /*0004*/ 	.word	index@(_Z12calcFractionyP9runRecordPyd)
        /*0008*/ 	.word	0x00000020


	//----- nvinfo : EIATTR_FRAME_SIZE
	.align		4
.L_1:
        /*000c*/ 	.byte	0x04, 0x11
        /*000e*/ 	.short	(.L_3 - .L_2)
	.align		4
.L_2:
        /*0010*/ 	.word	index@($__internal_0_$__cuda_sm20_div_rn_f64_full)
        /*0014*/ 	.word	0x00000000


	//----- nvinfo : EIATTR_FRAME_SIZE
	.align		4
.L_3:
        /*0018*/ 	.byte	0x04, 0x11
        /*001a*/ 	.short	(.L_5 - .L_4)
	.align		4
.L_4:
        /*001c*/ 	.word	index@(_Z12calcFractionyP9runRecordPyd)
        /*0020*/ 	.word	0x00000000


	//----- nvinfo : EIATTR_MIN_STACK_SIZE
	.align		4
.L_5:
        /*0024*/ 	.byte	0x04, 0x12
        /*0026*/ 	.short	(.L_7 - .L_6)
	.align		4
.L_6:
        /*0028*/ 	.word	index@(_Z12calcFractionyP9runRecordPyd)
        /*002c*/ 	.word	0x00000000
.L_7:


//--------------------- .nv.compat                --------------------------
	.section	.nv.compat,"",@"SHT_CUDA_COMPAT_INFO"
	.align	4
        /*0000*/ 	.byte	0x02, 0x09, 0x00, 0x00, 0x02, 0x02, 0x01, 0x00, 0x02, 0x05, 0x05, 0x00, 0x03, 0x07, 0x01, 0x01
        /*0010*/ 	.byte	0x02, 0x03, 0x00, 0x00, 0x02, 0x06, 0x01, 0x00, 0x04, 0x0b, 0x08, 0x00, 0x01, 0x00, 0x00, 0x00
        /*0020*/ 	.byte	0x00, 0x00, 0x00, 0x00


//--------------------- .nv.info._Z12calcFractionyP9runRecordPyd --------------------------
	.section	.nv.info._Z12calcFractionyP9runRecordPyd,"",@"SHT_CUDA_INFO"
	.sectionflags	@""
	.align	4


	//----- nvinfo : EIATTR_CUDA_API_VERSION
	.align		4
        /*0000*/ 	.byte	0x04, 0x37
        /*0002*/ 	.short	(.L_9 - .L_8)
.L_8:
        /*0004*/ 	.word	0x00000082


	//----- nvinfo : EIATTR_KPARAM_INFO
	.align		4
.L_9:
        /*0008*/ 	.byte	0x04, 0x17
        /*000a*/ 	.short	(.L_11 - .L_10)
.L_10:
        /*000c*/ 	.word	0x00000000
        /*0010*/ 	.short	0x0003
        /*0012*/ 	.short	0x0018
        /*0014*/ 	.byte	0x00, 0xf0, 0x21, 0x00


	//----- nvinfo : EIATTR_KPARAM_INFO
	.align		4
.L_11:
        /*0018*/ 	.byte	0x04, 0x17
        /*001a*/ 	.short	(.L_13 - .L_12)
.L_12:
        /*001c*/ 	.word	0x00000000
        /*0020*/ 	.short	0x0002
        /*0022*/ 	.short	0x0010
        /*0024*/ 	.byte	0x00, 0xf5, 0x21, 0x00


	//----- nvinfo : EIATTR_KPARAM_INFO
	.align		4
.L_13:
        /*0028*/ 	.byte	0x04, 0x17
        /*002a*/ 	.short	(.L_15 - .L_14)
.L_14:
        /*002c*/ 	.word	0x00000000
        /*0030*/ 	.short	0x0001
        /*0032*/ 	.short	0x0008
        /*0034*/ 	.byte	0x00, 0xf5, 0x21, 0x00


	//----- nvinfo : EIATTR_KPARAM_INFO
	.align		4
.L_15:
        /*0038*/ 	.byte	0x04, 0x17
        /*003a*/ 	.short	(.L_17 - .L_16)
.L_16:
        /*003c*/ 	.word	0x00000000
        /*0040*/ 	.short	0x0000
        /*0042*/ 	.short	0x0000
        /*0044*/ 	.byte	0x00, 0xf0, 0x21, 0x00


	//----- nvinfo : EIATTR_SPARSE_MMA_MASK
	.align		4
.L_17:
        /*0048*/ 	.byte	0x03, 0x50
        /*004a*/ 	.short	0x0000


	//----- nvinfo : EIATTR_MAXREG_COUNT
	.align		4
        /*004c*/ 	.byte	0x03, 0x1b
        /*004e*/ 	.short	0x00ff


	//----- nvinfo : EIATTR_MERCURY_ISA_VERSION
	.align		4
        /*0050*/ 	.byte	0x03, 0x5f
        /*0052*/ 	.short	0x0101


	//----- nvinfo : EIATTR_INT_WARP_WIDE_INSTR_OFFSETS
	.align		4
        /*0054*/ 	.byte	0x04, 0x31
        /*0056*/ 	.short	(.L_19 - .L_18)


	//   ....[0]....
.L_18:
        /*0058*/ 	.word	0x00001820


	//   ....[1]....
        /*005c*/ 	.word	0x00001950


	//   ....[2]....
        /*0060*/ 	.word	0x00001960


	//----- nvinfo : EIATTR_VRC_CTA_INIT_COUNT
	.align		4
.L_19:
        /*0064*/ 	.byte	0x02, 0x4a
	.zero		1
	.zero		1


	//----- nvinfo : EIATTR_EXIT_INSTR_OFFSETS
	.align		4
        /*0068*/ 	.byte	0x04, 0x1c
        /*006a*/ 	.short	(.L_21 - .L_20)


	//   ....[0]....
.L_20:
        /*006c*/ 	.word	0x00000af0


	//   ....[1]....
        /*0070*/ 	.word	0x00000d20


	//   ....[2]....
        /*0074*/ 	.word	0x00000de0


	//   ....[3]....
        /*0078*/ 	.word	0x00000ea0


	//   ....[4]....
        /*007c*/ 	.word	0x00000f50


	//   ....[5]....
        /*0080*/ 	.word	0x00001010


	//   ....[6]....
        /*0084*/ 	.word	0x000010a0


	//   ....[7]....
        /*0088*/ 	.word	0x00001150


	//   ....[8]....
        /*008c*/ 	.word	0x00001210


	//   ....[9]....
        /*0090*/ 	.word	0x000012d0


	//   ....[10]....
        /*0094*/ 	.word	0x00001360


	//   ....[11]....
        /*0098*/ 	.word	0x00001410


	//   ....[12]....
        /*009c*/ 	.word	0x000014c0


	//   ....[13]....
        /*00a0*/ 	.word	0x00001570


	//   ....[14]....
        /*00a4*/ 	.word	0x00001610


	//   ....[15]....
        /*00a8*/ 	.word	0x00001800


	//   ....[16]....
        /*00ac*/ 	.word	0x00001a20


	//----- nvinfo : EIATTR_CRS_STACK_SIZE
	.align		4
.L_21:
        /*00b0*/ 	.byte	0x04, 0x1e
        /*00b2*/ 	.short	(.L_23 - .L_22)
.L_22:
        /*00b4*/ 	.word	0x00000000


	//----- nvinfo : EIATTR_CBANK_PARAM_SIZE
	.align		4
.L_23:
        /*00b8*/ 	.byte	0x03, 0x19
        /*00ba*/ 	.short	0x0020


	//----- nvinfo : EIATTR_PARAM_CBANK
	.align		4
        /*00bc*/ 	.byte	0x04, 0x0a
        /*00be*/ 	.short	(.L_25 - .L_24)
	.align		4
.L_24:
        /*00c0*/ 	.word	index@(.nv.constant0._Z12calcFractionyP9runRecordPyd)
        /*00c4*/ 	.short	0x0380
        /*00c6*/ 	.short	0x0020


	//----- nvinfo : EIATTR_SW_WAR
	.align		4
.L_25:
        /*00c8*/ 	.byte	0x04, 0x36
        /*00ca*/ 	.short	(.L_27 - .L_26)
.L_26:
        /*00cc*/ 	.word	0x00000008
.L_27:


//--------------------- .nv.callgraph             --------------------------
	.section	.nv.callgraph,"",@"SHT_CUDA_CALLGRAPH"
	.align	4
	.sectionentsize	8
	.align		4
        /*0000*/ 	.word	0x00000000
	.align		4
        /*0004*/ 	.word	0xffffffff
	.align		4
        /*0008*/ 	.word	0x00000000
	.align		4
        /*000c*/ 	.word	0xfffffffe
	.align		4
        /*0010*/ 	.word	0x00000000
	.align		4
        /*0014*/ 	.word	0xfffffffd
	.align		4
        /*0018*/ 	.word	0x00000000
	.align		4
        /*001c*/ 	.word	0xfffffffc


//--------------------- .text._Z12calcFractionyP9runRecordPyd --------------------------
	.section	.text._Z12calcFractionyP9runRecordPyd,"ax",@progbits
	.align	128
        .global         _Z12calcFractionyP9runRecordPyd
        .type           _Z12calcFractionyP9runRecordPyd,@function
        .size           _Z12calcFractionyP9runRecordPyd,(.L_x_8 - _Z12calcFractionyP9runRecordPyd)
        .other          _Z12calcFractionyP9runRecordPyd,@"STO_CUDA_ENTRY STV_DEFAULT"
_Z12calcFractionyP9runRecordPyd:
.text._Z12calcFractionyP9runRecordPyd:
[----:B------:R-:W-:Y:S01]  /*0000*/  LDC R1, c[0x0][0x37c] ;  /* 0x0000df00ff017b82 */ /* 0x000fe20000000800 */
[----:B------:R-:W0:Y:S01]  /*0010*/  S2R R0, SR_TID.X ;  /* 0x0000000000007919 */ /* 0x000e220000002100 */
[----:B------:R-:W1:Y:S06]  /*0020*/  LDCU UR6, c[0x0][0x360] ;  /* 0x00006c00ff0677ac */ /* 0x000e6c0008000800 */
[----:B------:R-:W2:Y:S01]  /*0030*/  S2UR UR7, SR_CTAID.X ;  /* 0x00000000000779c3 */ /* 0x000ea20000002500 */
[----:B------:R-:W0:Y:S01]  /*0040*/  S2R R3, SR_TID.Y ;  /* 0x0000000000037919 */ /* 0x000e220000002200 */
[----:B------:R-:W1:Y:S01]  /*0050*/  LDCU UR4, c[0x0][0x364] ;  /* 0x00006c80ff0477ac */ /* 0x000e620008000800 */
[----:B------:R-:W3:Y:S01]  /*0060*/  S2R R5, SR_TID.Z ;  /* 0x0000000000057919 */ /* 0x000ee20000002300 */
[----:B------:R-:W4:Y:S04]  /*0070*/  LDCU UR5, c[0x0][0x368] ;  /* 0x00006d00ff0577ac */ /* 0x000f280008000800 */
[----:B------:R-:W2:Y:S01]  /*0080*/  LDC R7, c[0x0][0x370] ;  /* 0x0000dc00ff077b82 */ /* 0x000ea20000000800 */
[----:B------:R-:W5:Y:S01]  /*0090*/  S2R R2, SR_CTAID.Y ;  /* 0x0000000000027919 */ /* 0x000f620000002600 */
[----:B------:R-:W4:Y:S01]  /*00a0*/  LDCU.64 UR8, c[0x0][0x380] ;  /* 0x00007000ff0877ac */ /* 0x000f220008000a00 */
[----:B------:R-:W5:Y:S05]  /*00b0*/  S2R R4, SR_CTAID.Z ;  /* 0x0000000000047919 */ /* 0x000f6a0000002700 */
[----:B------:R-:W5:Y:S01]  /*00c0*/  LDC R9, c[0x0][0x374] ;  /* 0x0000dd00ff097b82 */ /* 0x000f620000000800 */
[----:B-1----:R-:W-:-:S02]  /*00d0*/  UIMAD UR4, UR6, UR4, URZ ;  /* 0x00000004060472a4 */ /* 0x002fc4000f8e02ff */
[----:B0-----:R-:W-:-:S04]  /*00e0*/  IMAD R0, R3, UR6, R0 ;  /* 0x0000000603007c24 */ /* 0x001fc8000f8e0200 */
[----:B---3--:R-:W-:Y:S01]  /*00f0*/  IMAD R0, R5, UR4, R0 ;  /* 0x0000000405007c24 */ /* 0x008fe2000f8e0200 */
[----:B----4-:R-:W-:-:S04]  /*0100*/  UIMAD UR4, UR4, UR5, URZ ;  /* 0x00000005040472a4 */ /* 0x010fc8000f8e02ff */
[----:B------:R-:W-:Y:S01]  /*0110*/  IADD3 R8, P0, PT, R0, UR8, RZ ;  /* 0x0000000800087c10 */ /* 0x000fe2000ff1e0ff */
[----:B-----5:R-:W-:-:S04]  /*0120*/  IMAD R0, R9, R4, R2 ;  /* 0x0000000409007224 */ /* 0x020fc800078e0202 */
[----:B------:R-:W-:Y:S02]  /*0130*/  IMAD.X R9, RZ, RZ, UR9, P0 ;  /* 0x00000009ff097e24 */ /* 0x000fe400080e06ff */
[----:B--2---:R-:W-:-:S04]  /*0140*/  IMAD R3, R0, R7, UR7 ;  /* 0x0000000700037e24 */ /* 0x004fc8000f8e0207 */
[----:B------:R-:W-:-:S06]  /*0150*/  IMAD.WIDE.U32 R8, R3, UR4, R8 ;  /* 0x0000000403087c25 */ /* 0x000fcc000f8e0008 */
[----:B------:R-:W-:-:S04]  /*0160*/  IMAD.WIDE.U32 R2, R9, 0x463479f9, RZ ;  /* 0x463479f909027825 */ /* 0x000fc800078e00ff */
[----:B------:R-:W-:-:S04]  /*0170*/  IMAD.WIDE.U32 R6, R9, 0x32a3c73b, RZ ;  /* 0x32a3c73b09067825 */ /* 0x000fc800078e00ff */
[----:B------:R-:W-:-:S04]  /*0180*/  IMAD.WIDE.U32 R10, R8, 0x463479f9, RZ ;  /* 0x463479f9080a7825 */ /* 0x000fc800078e00ff */
[----:B------:R-:W-:-:S04]  /*0190*/  IMAD.WIDE.U32 R12, P0, R8, 0x2d629215, R2 ;  /* 0x2d629215080c7825 */ /* 0x000fc80007800002 */
[----:B------:R-:W-:-:S04]  /*01a0*/  IMAD.WIDE.U32 R4, R9, 0x56113e4b, RZ ;  /* 0x56113e4b09047825 */ /* 0x000fc800078e00ff */
[----:B------:R-:W-:-:S04]  /*01b0*/  IMAD.WIDE.U32 R16, R8, 0x32a3c73b, RZ ;  /* 0x32a3c73b08107825 */ /* 0x000fc800078e00ff */
[----:B------:R-:W-:-:S04]  /*01c0*/  IMAD.WIDE.U32 R6, P6, R8, 0x405e6a7d, R6 ;  /* 0x405e6a7d08067825 */ /* 0x000fc800078c0006 */
[----:B------:R-:W-:Y:S01]  /*01d0*/  IMAD.X R3, RZ, RZ, RZ, P0 ;  /* 0x000000ffff037224 */ /* 0x000fe200000e06ff */
[----:B------:R-:W-:Y:S01]  /*01e0*/  IADD3 RZ, P0, PT, R11, R12, RZ ;  /* 0x0000000c0bff7210 */ /* 0x000fe20007f1e0ff */
[----:B------:R-:W-:Y:S01]  /*01f0*/  IMAD.WIDE.U32 R18, R9, 0x50d79436, RZ ;  /* 0x50d7943609127825 */ /* 0x000fe200078e00ff */
[----:B------:R-:W-:-:S03]  /*0200*/  IADD3 RZ, P2, PT, R17, R6, RZ ;  /* 0x0000000611ff7210 */ /* 0x000fc60007f5e0ff */
[----:B------:R-:W-:-:S04]  /*0210*/  IMAD.WIDE.U32 R10, R9, -0x2632b68b, RZ ;  /* 0xd9cd4975090a7825 */ /* 0x000fc800078e00ff */
[----:B------:R-:W-:-:S04]  /*0220*/  IMAD.WIDE.U32 R14, R8, 0x56113e4b, RZ ;  /* 0x56113e4b080e7825 */ /* 0x000fc800078e00ff */
[----:B------:R-:W-:-:S04]  /*0230*/  IMAD.WIDE.U32 R4, P1, R8, 0x26380f3a, R4 ;  /* 0x26380f3a08047825 */ /* 0x000fc80007820004 */
[----:B------:R-:W-:Y:S01]  /*0240*/  IMAD.WIDE.U32 R16, R9, -0x202ab4ab, RZ ;  /* 0xdfd54b5509107825 */ /* 0x000fe200078e00ff */
[----:B------:R-:W-:-:S03]  /*0250*/  IADD3 RZ, P3, PT, R15, R4, RZ ;  /* 0x000000040fff7210 */ /* 0x000fc60007f7e0ff */
[----:B------:R-:W-:Y:S02]  /*0260*/  IMAD.MOV.U32 R2, RZ, RZ, R13 ;  /* 0x000000ffff027224 */ /* 0x000fe400078e000d */
[----:B------:R-:W-:-:S04]  /*0270*/  IMAD.WIDE.U32 R20, R8, 0x50d79436, RZ ;  /* 0x50d7943608147825 */ /* 0x000fc800078e00ff */
[----:B------:R-:W-:-:S04]  /*0280*/  IMAD.WIDE.U32 R18, P5, R8, 0xd79435e, R18 ;  /* 0x0d79435e08127825 */ /* 0x000fc800078a0012 */
[----:B------:R-:W-:-:S04]  /*0290*/  IMAD.WIDE.U32 R12, R8, -0x2632b68b, RZ ;  /* 0xd9cd4975080c7825 */ /* 0x000fc800078e00ff */
[----:B------:R-:W-:-:S04]  /*02a0*/  IMAD.WIDE.U32 R10, P4, R8, 0x36348f91, R10 ;  /* 0x36348f91080a7825 */ /* 0x000fc8000788000a */
[----:B------:R-:W-:-:S04]  /*02b0*/  IMAD.WIDE.U32.X R2, R9, 0x2d629215, R2, P0 ;  /* 0x2d62921509027825 */ /* 0x000fc800000e0402 */
[----:B------:R-:W-:-:S04]  /*02c0*/  IMAD.WIDE.U32 R14, R8, -0x202ab4ab, RZ ;  /* 0xdfd54b55080e7825 */ /* 0x000fc800078e00ff */
[----:B------:R-:W-:-:S04]  /*02d0*/  IMAD.WIDE.U32 R16, P0, R8, 0x2da5865f, R16 ;  /* 0x2da5865f08107825 */ /* 0x000fc80007800010 */
[----:B------:R-:W-:Y:S01]  /*02e0*/  IMAD.X R23, RZ, RZ, RZ, P1 ;  /* 0x000000ffff177224 */ /* 0x000fe200008e06ff */
[----:B------:R-:W-:Y:S01]  /*02f0*/  IADD3 RZ, P1, PT, R21, R18, RZ ;  /* 0x0000001215ff7210 */ /* 0x000fe20007f3e0ff */
[----:B------:R-:W-:Y:S02]  /*0300*/  IMAD.MOV.U32 R22, RZ, RZ, R5 ;  /* 0x000000ffff167224 */ /* 0x000fe400078e0005 */
[----:B------:R-:W-:Y:S01]  /*0310*/  IMAD.X R21, RZ, RZ, RZ, P6 ;  /* 0x000000ffff157224 */ /* 0x000fe200030e06ff */
[----:B------:R-:W-:Y:S01]  /*0320*/  IADD3 RZ, P6, PT, R13, R10, RZ ;  /* 0x0000000a0dff7210 */ /* 0x000fe20007fde0ff */
[----:B------:R-:W-:Y:S01]  /*0330*/  IMAD.MOV.U32 R20, RZ, RZ, R7 ;  /* 0x000000ffff147224 */ /* 0x000fe200078e0007 */
[----:B------:R-:W-:Y:S01]  /*0340*/  IADD3.X R13, PT, PT, RZ, RZ, RZ, P5, !PT ;  /* 0x000000ffff0d7210 */ /* 0x000fe20002ffe4ff */
[----:B------:R-:W-:Y:S01]  /*0350*/  IMAD.WIDE.U32.X R6, R9, 0x26380f3a, R22, P3 ;  /* 0x26380f3a09067825 */ /* 0x000fe200018e0416 */
[----:B------:R-:W-:-:S03]  /*0360*/  IADD3 RZ, P5, PT, R15, R16, RZ ;  /* 0x000000100fff7210 */ /* 0x000fc60007fbe0ff */
[----:B------:R-:W-:Y:S01]  /*0370*/  IMAD.X R15, RZ, RZ, RZ, P4 ;  /* 0x000000ffff0f7224 */ /* 0x000fe200020e06ff */
[C---:B------:R-:W-:Y:S01]  /*0380*/  ISETP.LT.AND P4, PT, R9.reuse, RZ, PT ;  /* 0x000000ff0900720c */ /* 0x040fe20003f81270 */
[----:B------:R-:W-:Y:S01]  /*0390*/  IMAD.MOV.U32 R14, RZ, RZ, R11 ;  /* 0x000000ffff0e7224 */ /* 0x000fe200078e000b */
[----:B------:R-:W-:Y:S01]  /*03a0*/  IADD3 R11, P3, PT, R2, -0x463479f9, RZ ;  /* 0xb9cb8607020b7810 */ /* 0x000fe20007f7e0ff */
[----:B------:R-:W-:Y:S02]  /*03b0*/  IMAD.MOV.U32 R12, RZ, RZ, R19 ;  /* 0x000000ffff0c7224 */ /* 0x000fe400078e0013 */
[----:B------:R-:W-:Y:S01]  /*03c0*/  IMAD.WIDE.U32.X R20, R9, 0x405e6a7d, R20, P2 ;  /* 0x405e6a7d09147825 */ /* 0x000fe200010e0414 */
[----:B------:R-:W-:Y:S02]  /*03d0*/  IADD3 R19, P2, PT, R6, -0x56113e4b, RZ ;  /* 0xa9eec1b506137810 */ /* 0x000fe40007f5e0ff */
[----:B------:R-:W-:Y:S01]  /*03e0*/  SEL R11, R11, R2, P4 ;  /* 0x000000020b0b7207 */ /* 0x000fe20002000000 */
[----:B------:R-:W-:Y:S01]  /*03f0*/  IMAD.WIDE.U32.X R4, R9, 0x36348f91, R14, P6 ;  /* 0x36348f9109047825 */ /* 0x000fe200030e040e */
[----:B------:R-:W-:-:S02]  /*0400*/  IADD3.X R15, PT, PT, R3, -0x2d629216, RZ, P3, !PT ;  /* 0xd29d6dea030f7810 */ /* 0x000fc40001ffe4ff */
[----:B------:R-:W-:Y:S01]  /*0410*/  IADD3.X R23, PT, PT, R7, -0x26380f3b, RZ, P2, !PT ;  /* 0xd9c7f0c507177810 */ /* 0x000fe200017fe4ff */
[----:B------:R-:W-:Y:S01]  /*0420*/  IMAD.WIDE.U32.X R12, R9, 0xd79435e, R12, P1 ;  /* 0x0d79435e090c7825 */ /* 0x000fe200008e040c */
[----:B------:R-:W-:Y:S02]  /*0430*/  IADD3 R25, P3, PT, R4, 0x2632b68b, RZ ;  /* 0x2632b68b04197810 */ /* 0x000fe40007f7e0ff */
[----:B------:R-:W-:Y:S01]  /*0440*/  SEL R2, R15, R3, P4 ;  /* 0x000000030f027207 */ /* 0x000fe20002000000 */
[----:B------:R-:W-:Y:S01]  /*0450*/  IMAD.MOV.U32 R14, RZ, RZ, R17 ;  /* 0x000000ffff0e7224 */ /* 0x000fe200078e0011 */
[----:B------:R-:W-:Y:S02]  /*0460*/  SEL R6, R19, R6, P4 ;  /* 0x0000000613067207 */ /* 0x000fe40002000000 */
[----:B------:R-:W-:Y:S02]  /*0470*/  SEL R3, R23, R7, P4 ;  /* 0x0000000717037207 */ /* 0x000fe40002000000 */
[----:B------:R-:W-:-:S02]  /*0480*/  IADD3.X R19, PT, PT, R5, -0x36348f92, RZ, P3, !PT ;  /* 0xc9cb706e05137810 */ /* 0x000fc40001ffe4ff */
[----:B------:R-:W-:Y:S02]  /*0490*/  SHF.R.S64 R7, R11, 0x6, R2 ;  /* 0x000000060b077819 */ /* 0x000fe40000001002 */
[----:B------:R-:W-:Y:S02]  /*04a0*/  SEL R4, R25, R4, P4 ;  /* 0x0000000419047207 */ /* 0x000fe40002000000 */
[----:B------:R-:W-:Y:S02]  /*04b0*/  SEL R25, R19, R5, P4 ;  /* 0x0000000513197207 */ /* 0x000fe40002000000 */
[----:B------:R-:W-:Y:S02]  /*04c0*/  LEA.HI R0, P1, R2, R7, RZ, 0x1 ;  /* 0x0000000702007211 */ /* 0x000fe400078308ff */
[----:B------:R-:W-:Y:S02]  /*04d0*/  IADD3 R15, P2, PT, R20, -0x32a3c73b, RZ ;  /* 0xcd5c38c5140f7810 */ /* 0x000fe40007f5e0ff */
[----:B------:R-:W-:Y:S01]  /*04e0*/  SHF.R.S64 R6, R6, 0xa, R3 ;  /* 0x0000000a06067819 */ /* 0x000fe20000001003 */
[----:B------:R-:W-:Y:S01]  /*04f0*/  IMAD.WIDE.U32 R18, R0, 0x50d79436, RZ ;  /* 0x50d7943600127825 */ /* 0x000fe200078e00ff */
[----:B------:R-:W-:-:S02]  /*0500*/  SHF.R.S64 R4, R4, 0x13, R25 ;  /* 0x0000001304047819 */ /* 0x000fc40000001019 */
[----:B------:R-:W-:Y:S02]  /*0510*/  LEA.HI.X.SX32 R22, R2, RZ, 0x1a, P1 ;  /* 0x000000ff02167211 */ /* 0x000fe400008fd6ff */
[----:B------:R-:W-:Y:S02]  /*0520*/  SEL R24, R15, R20, P4 ;  /* 0x000000140f187207 */ /* 0x000fe40002000000 */
[----:B------:R-:W-:Y:S01]  /*0530*/  IADD3.X R7, PT, PT, R21, -0x405e6a7e, RZ, P2, !PT ;  /* 0xbfa1958215077810 */ /* 0x000fe200017fe4ff */
[----:B------:R-:W-:Y:S01]  /*0540*/  IMAD.WIDE.U32 R10, R22, 0x50d79436, RZ ;  /* 0x50d79436160a7825 */ /* 0x000fe200078e00ff */
[----:B------:R-:W-:Y:S02]  /*0550*/  IADD3 R15, P1, PT, R12, -0x50d79436, RZ ;  /* 0xaf286bca0c0f7810 */ /* 0x000fe40007f3e0ff */
[----:B------:R-:W-:Y:S02]  /*0560*/  LEA.HI R2, P2, R3, R6, RZ, 0x1 ;  /* 0x0000000603027211 */ /* 0x000fe400078508ff */
[----:B------:R-:W-:-:S02]  /*0570*/  LEA.HI R5, P3, R25, R4, RZ, 0x1 ;  /* 0x0000000419057211 */ /* 0x000fc400078708ff */
[----:B------:R-:W-:Y:S02]  /*0580*/  IADD3.X R23, PT, PT, R13, -0xd79435f, RZ, P1, !PT ;  /* 0xf286bca10d177810 */ /* 0x000fe40000ffe4ff */
[----:B------:R-:W-:Y:S01]  /*0590*/  LEA.HI.X.SX32 R3, R3, RZ, 0x16, P2 ;  /* 0x000000ff03037211 */ /* 0x000fe200010fb6ff */
[----:B------:R-:W-:Y:S01]  /*05a0*/  IMAD.WIDE.U32 R10, P2, R0, 0xd79435e, R10 ;  /* 0x0d79435e000a7825 */ /* 0x000fe2000784000a */
[----:B------:R-:W-:Y:S02]  /*05b0*/  LEA.HI.X.SX32 R25, R25, RZ, 0xd, P3 ;  /* 0x000000ff19197211 */ /* 0x000fe400018f6eff */
[----:B------:R-:W-:Y:S01]  /*05c0*/  SEL R4, R15, R12, P4 ;  /* 0x0000000c0f047207 */ /* 0x000fe20002000000 */
[----:B------:R-:W-:Y:S01]  /*05d0*/  IMAD.WIDE.U32 R16, R5, 0x50d79436, RZ ;  /* 0x50d7943605107825 */ /* 0x000fe200078e00ff */
[----:B------:R-:W-:Y:S02]  /*05e0*/  SEL R23, R23, R13, P4 ;  /* 0x0000000d17177207 */ /* 0x000fe40002000000 */
[----:B------:R-:W-:Y:S01]  /*05f0*/  SEL R7, R7, R21, P4 ;  /* 0x0000001507077207 */ /* 0x000fe20002000000 */
[----:B------:R-:W-:Y:S01]  /*0600*/  IMAD.WIDE.U32 R12, R3, 0x50d79436, RZ ;  /* 0x50d79436030c7825 */ /* 0x000fe200078e00ff */
[----:B------:R-:W-:-:S02]  /*0610*/  IADD3.X R15, PT, PT, RZ, RZ, RZ, P0, !PT ;  /* 0x000000ffff0f7210 */ /* 0x000fc400007fe4ff */
[----:B------:R-:W-:Y:S01]  /*0620*/  IADD3 RZ, P0, PT, R19, R10, RZ ;  /* 0x0000000a13ff7210 */ /* 0x000fe20007f1e0ff */
[----:B------:R-:W-:Y:S01]  /*0630*/  IMAD.WIDE.U32 R20, R25, 0x50d79436, RZ ;  /* 0x50d7943619147825 */ /* 0x000fe200078e00ff */
[----:B------:R-:W-:-:S03]  /*0640*/  LEA.HI R4, P1, R23, R4, RZ, 0x1 ;  /* 0x0000000417047211 */ /* 0x000fc600078308ff */
[----:B------:R-:W-:-:S04]  /*0650*/  IMAD.WIDE.U32 R18, R2, 0x50d79436, RZ ;  /* 0x50d7943602127825 */ /* 0x000fc800078e00ff */
[----:B------:R-:W-:-:S04]  /*0660*/  IMAD.WIDE.U32 R12, P3, R2, 0xd79435e, R12 ;  /* 0x0d79435e020c7825 */ /* 0x000fc8000786000c */
[----:B------:R-:W-:-:S04]  /*0670*/  IMAD.WIDE.U32 R20, P6, R5, 0xd79435e, R20 ;  /* 0x0d79435e05147825 */ /* 0x000fc800078c0014 */
[----:B------:R-:W-:Y:S01]  /*0680*/  IMAD.X R23, RZ, RZ, R23, P1 ;  /* 0x000000ffff177224 */ /* 0x000fe200008e0617 */
[----:B------:R-:W-:Y:S01]  /*0690*/  IADD3 RZ, P1, PT, R19, R12, RZ ;  /* 0x0000000c13ff7210 */ /* 0x000fe20007f3e0ff */
[----:B------:R-:W-:Y:S01]  /*06a0*/  IMAD.X R19, RZ, RZ, RZ, P6 ;  /* 0x000000ffff137224 */ /* 0x000fe200030e06ff */
[----:B------:R-:W-:Y:S01]  /*06b0*/  IADD3 RZ, P6, PT, R17, R20, RZ ;  /* 0x0000001411ff7210 */ /* 0x000fe20007fde0ff */
[----:B------:R-:W-:-:S04]  /*06c0*/  IMAD.WIDE.U32 R16, R23, 0x50d79436, RZ ;  /* 0x50d7943617107825 */ /* 0x000fc800078e00ff */
[----:B------:R-:W-:Y:S02]  /*06d0*/  IMAD.MOV.U32 R18, RZ, RZ, R21 ;  /* 0x000000ffff127224 */ /* 0x000fe400078e0015 */
[----:B------:R-:W-:-:S04]  /*06e0*/  IMAD.WIDE.U32.X R14, R9, 0x2da5865f, R14, P5 ;  /* 0x2da5865f090e7825 */ /* 0x000fc800028e040e */
[----:B------:R-:W-:Y:S01]  /*06f0*/  IMAD.WIDE.U32.X R18, R25, 0xd79435e, R18, P6 ;  /* 0x0d79435e19127825 */ /* 0x000fe200030e0412 */
[----:B------:R-:W-:-:S03]  /*0700*/  IADD3 R9, P5, PT, R14, 0x202ab4ab, RZ ;  /* 0x202ab4ab0e097810 */ /* 0x000fc60007fbe0ff */
[----:B------:R-:W-:Y:S01]  /*0710*/  IMAD.WIDE.U32 R16, P6, R4, 0xd79435e, R16 ;  /* 0x0d79435e04107825 */ /* 0x000fe200078c0010 */
[----:B------:R-:W-:-:S03]  /*0720*/  IADD3.X R27, PT, PT, R15, -0x2da58660, RZ, P5, !PT ;  /* 0xd25a79a00f1b7810 */ /* 0x000fc60002ffe4ff */
[----:B------:R-:W-:Y:S01]  /*0730*/  IMAD.WIDE.U32 R20, R4, 0x50d79436, RZ ;  /* 0x50d7943604147825 */ /* 0x000fe200078e00ff */
[----:B------:R-:W-:Y:S02]  /*0740*/  P2R R6, PR, RZ, 0x40 ;  /* 0x00000040ff067803 */ /* 0x000fe40000000000 */
[----:B------:R-:W-:Y:S02]  /*0750*/  IADD3 R29, P6, PT, R18, -0x50d79436, RZ ;  /* 0xaf286bca121d7810 */ /* 0x000fe40007fde0ff */
[----:B------:R-:W-:Y:S02]  /*0760*/  IADD3 RZ, P5, PT, R21, R16, RZ ;  /* 0x0000001015ff7210 */ /* 0x000fe40007fbe0ff */
[----:B------:R-:W-:Y:S02]  /*0770*/  IADD3.X R21, PT, PT, R19, -0xd79435f, RZ, P6, !PT ;  /* 0xf286bca113157810 */ /* 0x000fe400037fe4ff */
[----:B------:R-:W-:Y:S02]  /*0780*/  ISETP.NE.AND P6, PT, R6, RZ, PT ;  /* 0x000000ff0600720c */ /* 0x000fe40003fc5270 */
[----:B------:R-:W-:-:S02]  /*0790*/  SEL R6, R9, R14, P4 ;  /* 0x0000000e09067207 */ /* 0x000fc40002000000 */
[----:B------:R-:W-:Y:S02]  /*07a0*/  SEL R27, R27, R15, P4 ;  /* 0x0000000f1b1b7207 */ /* 0x000fe40002000000 */
[----:B------:R-:W-:Y:S02]  /*07b0*/  ISETP.LT.AND P4, PT, R25, RZ, PT ;  /* 0x000000ff1900720c */ /* 0x000fe40003f81270 */
[----:B------:R-:W-:Y:S02]  /*07c0*/  SHF.R.S64 R6, R6, 0x17, R27 ;  /* 0x0000001706067819 */ /* 0x000fe4000000101b */
[----:B------:R-:W-:Y:S02]  /*07d0*/  SEL R10, R29, R18, P4 ;  /* 0x000000121d0a7207 */ /* 0x000fe40002000000 */
[----:B------:R-:W-:Y:S01]  /*07e0*/  SEL R21, R21, R19, P4 ;  /* 0x0000001315157207 */ /* 0x000fe20002000000 */
[----:B------:R-:W-:Y:S01]  /*07f0*/  IMAD.X R19, RZ, RZ, RZ, P6 ;  /* 0x000000ffff137224 */ /* 0x000fe200030e06ff */
[----:B------:R-:W-:-:S02]  /*0800*/  LEA.HI R6, P4, R27, R6, RZ, 0x1 ;  /* 0x000000061b067211 */ /* 0x000fc400078908ff */
[----:B------:R-:W-:Y:S02]  /*0810*/  LEA.HI R10, R21, R10, RZ, 0x1 ;  /* 0x0000000a150a7211 */ /* 0x000fe400078f08ff */
[----:B------:R-:W-:Y:S01]  /*0820*/  LEA.HI.X.SX32 R9, R27, RZ, 0x9, P4 ;  /* 0x000000ff1b097211 */ /* 0x000fe200020f4eff */
[----:B------:R-:W-:Y:S01]  /*0830*/  IMAD.WIDE.U32 R20, R6, 0x50d79436, RZ ;  /* 0x50d7943606147825 */ /* 0x000fe200078e00ff */
[----:B------:R-:W-:Y:S02]  /*0840*/  MOV R18, R17 ;  /* 0x0000001100127202 */ /* 0x000fe40000000f00 */
[C---:B------:R-:W-:Y:S01]  /*0850*/  ISETP.LT.AND P6, PT, R9.reuse, RZ, PT ;  /* 0x000000ff0900720c */ /* 0x040fe20003fc1270 */
[----:B------:R-:W-:-:S04]  /*0860*/  IMAD.WIDE.U32 R14, R9, 0x50d79436, RZ ;  /* 0x50d79436090e7825 */ /* 0x000fc800078e00ff */
[----:B------:R-:W-:Y:S02]  /*0870*/  IMAD R5, R10, -0x13, R5 ;  /* 0xffffffed0a057824 */ /* 0x000fe400078e0205 */
[----:B------:R-:W-:-:S04]  /*0880*/  IMAD.WIDE.U32 R14, P4, R6, 0xd79435e, R14 ;  /* 0x0d79435e060e7825 */ /* 0x000fc8000788000e */
[----:B------:R-:W-:Y:S02]  /*0890*/  VIADD R5, R5, 0xfffffff7 ;  /* 0xfffffff705057836 */ /* 0x000fe40000000000 */
[----:B------:R-:W-:Y:S01]  /*08a0*/  IMAD.X R17, RZ, RZ, RZ, P4 ;  /* 0x000000ffff117224 */ /* 0x000fe200020e06ff */
[----:B------:R-:W-:Y:S01]  /*08b0*/  IADD3 RZ, P4, PT, R21, R14, RZ ;  /* 0x0000000e15ff7210 */ /* 0x000fe20007f9e0ff */
[----:B------:R-:W-:Y:S01]  /*08c0*/  IMAD.WIDE.U32.X R18, R23, 0xd79435e, R18, P5 ;  /* 0x0d79435e17127825 */ /* 0x000fe200028e0412 */
[----:B------:R-:W0:Y:S03]  /*08d0*/  I2F.F64 R20, R5 ;  /* 0x0000000500147312 */ /* 0x000e260000201c00 */
[----:B------:R-:W-:Y:S02]  /*08e0*/  HFMA2 R14, -RZ, RZ, 0, 0 ;  /* 0x00000000ff0e7431 */ /* 0x000fe400000001ff */
[----:B------:R-:W-:Y:S01]  /*08f0*/  IMAD.MOV.U32 R16, RZ, RZ, R15 ;  /* 0x000000ffff107224 */ /* 0x000fe200078e000f */
[----:B------:R-:W-:-:S03]  /*0900*/  IADD3 R15, P5, PT, R18, -0x50d79436, RZ ;  /* 0xaf286bca120f7810 */ /* 0x000fc60007fbe0ff */
[----:B------:R-:W-:Y:S01]  /*0910*/  IMAD.WIDE.U32.X R16, R9, 0xd79435e, R16, P4 ;  /* 0x0d79435e09107825 */ /* 0x000fe200020e0410 */
[----:B------:R-:W-:Y:S02]  /*0920*/  ISETP.LT.AND P4, PT, R23, RZ, PT ;  /* 0x000000ff1700720c */ /* 0x000fe40003f81270 */
[----:B------:R-:W-:Y:S02]  /*0930*/  IADD3.X R23, PT, PT, R19, -0xd79435f, RZ, P5, !PT ;  /* 0xf286bca113177810 */ /* 0x000fe40002ffe4ff */
[----:B------:R-:W-:Y:S02]  /*0940*/  SEL R10, R15, R18, P4 ;  /* 0x000000120f0a7207 */ /* 0x000fe40002000000 */
[----:B------:R-:W-:Y:S02]  /*0950*/  IADD3 R9, P5, PT, R16, -0x50d79436, RZ ;  /* 0xaf286bca10097810 */ /* 0x000fe40007fbe0ff */
[----:B0-----:R-:W-:Y:S02]  /*0960*/  LOP3.LUT R15, RZ, 0x80000000, R21, 0xb8, !PT ;  /* 0x80000000ff0f7812 */ /* 0x001fe400078eb815 */
[----:B------:R-:W-:-:S02]  /*0970*/  SEL R19, R23, R19, P4 ;  /* 0x0000001317137207 */ /* 0x000fc40002000000 */
[----:B------:R-:W-:Y:S02]  /*0980*/  IADD3.X R23, PT, PT, R17, -0xd79435f, RZ, P5, !PT ;  /* 0xf286bca111177810 */ /* 0x000fe40002ffe4ff */
[----:B------:R-:W-:Y:S01]  /*0990*/  DADD R14, R14, 1 ;  /* 0x3ff000000e0e7429 */ /* 0x000fe20000000000 */
[----:B------:R-:W-:Y:S01]  /*09a0*/  SHF.R.S64 R18, R24, 0xf, R7 ;  /* 0x0000000f18127819 */ /* 0x000fe20000001007 */
[----:B------:R-:W-:Y:S01]  /*09b0*/  IMAD R24, R4, -0x13, R8 ;  /* 0xffffffed04187824 */ /* 0x000fe200078e0208 */
[----:B------:R-:W-:Y:S01]  /*09c0*/  SEL R23, R23, R17, P6 ;  /* 0x0000001117177207 */ /* 0x000fe20003000000 */
[----:B------:R-:W-:Y:S01]  /*09d0*/  IMAD.X R17, RZ, RZ, RZ, P3 ;  /* 0x000000ffff117224 */ /* 0x000fe200018e06ff */
[----:B------:R-:W-:Y:S01]  /*09e0*/  LEA.HI R18, P4, R7, R18, RZ, 0x1 ;  /* 0x0000001207127211 */ /* 0x000fe200078908ff */
[----:B------:R-:W-:Y:S01]  /*09f0*/  IMAD.MOV.U32 R8, RZ, RZ, R11 ;  /* 0x000000ffff087224 */ /* 0x000fe200078e000b */
[----:B------:R-:W-:Y:S01]  /*0a00*/  SEL R12, R9, R16, P6 ;  /* 0x00000010090c7207 */ /* 0x000fe20003000000 */
[----:B------:R-:W-:Y:S01]  /*0a10*/  DSETP.NEU.AND P3, PT, R14, RZ, PT ;  /* 0x000000ff0e00722a */ /* 0x000fe20003f6d000 */
[----:B------:R-:W-:Y:S01]  /*0a20*/  LEA.HI.X.SX32 R7, R7, RZ, 0x11, P4 ;  /* 0x000000ff07077211 */ /* 0x000fe200020f8eff */
[----:B------:R-:W-:Y:S01]  /*0a30*/  IMAD.X R9, RZ, RZ, RZ, P2 ;  /* 0x000000ffff097224 */ /* 0x000fe200010e06ff */
[----:B------:R-:W-:Y:S01]  /*0a40*/  LEA.HI R19, R19, R10, RZ, 0x1 ;  /* 0x0000000a13137211 */ /* 0x000fe200078f08ff */
[----:B------:R-:W-:Y:S01]  /*0a50*/  IMAD.MOV.U32 R16, RZ, RZ, R13 ;  /* 0x000000ffff107224 */ /* 0x000fe200078e000d */
[----:B------:R-:W-:Y:S01]  /*0a60*/  LEA.HI R23, R23, R12, RZ, 0x1 ;  /* 0x0000000c17177211 */ /* 0x000fe200078f08ff */
[----:B------:R-:W-:Y:S01]  /*0a70*/  IMAD.WIDE.U32 R10, R7, 0x50d79436, RZ ;  /* 0x50d79436070a7825 */ /* 0x000fe200078e00ff */
[----:B------:R-:W-:-:S03]  /*0a80*/  ISETP.LT.AND P2, PT, R22, RZ, PT ;  /* 0x000000ff1600720c */ /* 0x000fc60003f41270 */
[----:B------:R-:W-:-:S04]  /*0a90*/  IMAD.WIDE.U32.X R8, R22, 0xd79435e, R8, P0 ;  /* 0x0d79435e16087825 */ /* 0x000fc800000e0408 */
[----:B------:R-:W-:Y:S02]  /*0aa0*/  IMAD R19, R19, -0x13, R4 ;  /* 0xffffffed13137824 */ /* 0x000fe400078e0204 */
[----:B------:R-:W-:Y:S02]  /*0ab0*/  IMAD R4, R23, -0x13, R6 ;  /* 0xffffffed17047824 */ /* 0x000fe400078e0206 */
[----:B------:R-:W-:-:S04]  /*0ac0*/  IMAD.WIDE.U32 R12, R18, 0x50d79436, RZ ;  /* 0x50d79436120c7825 */ /* 0x000fc800078e00ff */
[----:B------:R-:W-:-:S04]  /*0ad0*/  IMAD.WIDE.U32 R10, P0, R18, 0xd79435e, R10 ;  /* 0x0d79435e120a7825 */ /* 0x000fc8000780000a */
[----:B------:R-:W-:Y:S01]  /*0ae0*/  IMAD.WIDE.U32.X R16, R3, 0xd79435e, R16, P1 ;  /* 0x0d79435e03107825 */ /* 0x000fe200008e0410 */
[----:B------:R-:W-:Y:S08]  /*0af0*/  @!P3 EXIT ;  /* 0x000000000000b94d */ /* 0x000ff00003800000 */
[----:B------:R-:W-:Y:S01]  /*0b00*/  VIADD R4, R4, 0xfffffff7 ;  /* 0xfffffff704047836 */ /* 0x000fe20000000000 */
[----:B------:R-:W-:Y:S01]  /*0b10*/  IADD3 R27, P1, PT, R8, -0x50d79436, RZ ;  /* 0xaf286bca081b7810 */ /* 0x000fe20007f3e0ff */
[----:B------:R-:W-:Y:S01]  /*0b20*/  VIADD R19, R19, 0xfffffff7 ;  /* 0xfffffff713137836 */ /* 0x000fe20000000000 */
[----:B------:R-:W-:Y:S01]  /*0b30*/  IADD3 R24, PT, PT, R24, -0x9, RZ ;  /* 0xfffffff718187810 */ /* 0x000fe20007ffe0ff */
[----:B------:R-:W0:Y:S01]  /*0b40*/  I2F.F64 R22, R4 ;  /* 0x0000000400167312 */ /* 0x000e220000201c00 */
[----:B------:R-:W-:Y:S01]  /*0b50*/  IADD3 RZ, P4, PT, R13, R10, RZ ;  /* 0x0000000a0dff7210 */ /* 0x000fe20007f9e0ff */
[----:B------:R-:W-:Y:S01]  /*0b60*/  IMAD.MOV.U32 R12, RZ, RZ, R11 ;  /* 0x000000ffff0c7224 */ /* 0x000fe200078e000b */
[----:B------:R-:W-:Y:S01]  /*0b70*/  IADD3.X R13, PT, PT, R9, -0xd79435f, RZ, P1, !PT ;  /* 0xf286bca1090d7810 */ /* 0x000fe20000ffe4ff */
[----:B------:R-:W-:Y:S01]  /*0b80*/  IMAD.IADD R6, R24, 0x1, R19 ;  /* 0x0000000118067824 */ /* 0x000fe200078e0213 */
[----:B------:R-:W-:Y:S02]  /*0b90*/  ISETP.LT.AND P3, PT, R3, RZ, PT ;  /* 0x000000ff0300720c */ /* 0x000fe40003f61270 */
[----:B------:R-:W-:-:S02]  /*0ba0*/  SEL R3, R27, R8, P2 ;  /* 0x000000081b037207 */ /* 0x000fc40001000000 */
[----:B------:R-:W-:Y:S01]  /*0bb0*/  SEL R26, R13, R9, P2 ;  /* 0x000000090d1a7207 */ /* 0x000fe20001000000 */
[----:B------:R-:W-:Y:S01]  /*0bc0*/  IMAD.X R13, RZ, RZ, RZ, P0 ;  /* 0x000000ffff0d7224 */ /* 0x000fe200000e06ff */
[----:B------:R-:W-:Y:S01]  /*0bd0*/  IADD3 R25, P1, PT, R16, -0x50d79436, RZ ;  /* 0xaf286bca10197810 */ /* 0x000fe20007f3e0ff */
[----:B------:R-:W1:Y:S01]  /*0be0*/  I2F.F64 R8, R6 ;  /* 0x0000000600087312 */ /* 0x000e620000201c00 */
[----:B------:R-:W-:Y:S01]  /*0bf0*/  LEA.HI R3, R26, R3, RZ, 0x1 ;  /* 0x000000031a037211 */ /* 0x000fe200078f08ff */
[----:B------:R-:W-:Y:S01]  /*0c00*/  IMAD.WIDE.U32.X R12, R7, 0xd79435e, R12, P4 ;  /* 0x0d79435e070c7825 */ /* 0x000fe200020e040c */
[----:B------:R-:W-:Y:S02]  /*0c10*/  IADD3.X R27, PT, PT, R17, -0xd79435f, RZ, P1, !PT ;  /* 0xf286bca1111b7810 */ /* 0x000fe40000ffe4ff */
[----:B------:R-:W-:Y:S01]  /*0c20*/  SEL R10, R25, R16, P3 ;  /* 0x00000010190a7207 */ /* 0x000fe20001800000 */
[----:B------:R-:W-:Y:S01]  /*0c30*/  IMAD R3, R3, -0x13, R0 ;  /* 0xffffffed03037824 */ /* 0x000fe200078e0200 */
[----:B------:R-:W-:-:S02]  /*0c40*/  SEL R25, R27, R17, P3 ;  /* 0x000000111b197207 */ /* 0x000fc40001800000 */
[----:B0-----:R-:W-:Y:S02]  /*0c50*/  LOP3.LUT R17, RZ, 0x80000000, R23, 0xb8, !PT ;  /* 0x80000000ff117812 */ /* 0x001fe400078eb817 */
[----:B------:R-:W-:Y:S02]  /*0c60*/  MOV R16, RZ ;  /* 0x000000ff00107202 */ /* 0x000fe40000000f00 */
[----:B------:R-:W-:Y:S02]  /*0c70*/  ISETP.LT.AND P1, PT, R7, RZ, PT ;  /* 0x000000ff0700720c */ /* 0x000fe40003f21270 */
[----:B------:R-:W-:Y:S02]  /*0c80*/  IADD3 R7, P0, PT, R12, -0x50d79436, RZ ;  /* 0xaf286bca0c077810 */ /* 0x000fe40007f1e0ff */
[----:B-1----:R-:W-:Y:S01]  /*0c90*/  DFMA R16, R14, R8, R16 ;  /* 0x000000080e10722b */ /* 0x002fe20000000010 */
[----:B------:R-:W-:Y:S02]  /*0ca0*/  LEA.HI R25, R25, R10, RZ, 0x1 ;  /* 0x0000000a19197211 */ /* 0x000fe400078f08ff */
[----:B------:R-:W-:-:S02]  /*0cb0*/  IADD3.X R11, PT, PT, R13, -0xd79435f, RZ, P0, !PT ;  /* 0xf286bca10d0b7810 */ /* 0x000fc400007fe4ff */
[----:B------:R-:W-:Y:S02]  /*0cc0*/  SEL R7, R7, R12, P1 ;  /* 0x0000000c07077207 */ /* 0x000fe40000800000 */
[----:B------:R-:W-:Y:S01]  /*0cd0*/  SEL R12, R11, R13, P1 ;  /* 0x0000000d0b0c7207 */ /* 0x000fe20000800000 */
[----:B------:R-:W-:Y:S01]  /*0ce0*/  DSETP.NEU.AND P0, PT, R16, RZ, PT ;  /* 0x000000ff1000722a */ /* 0x000fe20003f0d000 */
[----:B------:R-:W-:Y:S02]  /*0cf0*/  IMAD R13, R25, -0x13, R2 ;  /* 0xffffffed190d7824 */ /* 0x000fe400078e0202 */
[----:B------:R-:W-:-:S05]  /*0d00*/  LEA.HI R7, R12, R7, RZ, 0x1 ;  /* 0x000000070c077211 */ /* 0x000fca00078f08ff */
[----:B------:R-:W-:-:S06]  /*0d10*/  IMAD R7, R7, -0x13, R18 ;  /* 0xffffffed07077824 */ /* 0x000fcc00078e0212 */
[----:B------:R-:W-:Y:S05]  /*0d20*/  @!P0 EXIT ;  /* 0x000000000000894d */ /* 0x000fea0003800000 */
[----:B------:R-:W-:Y:S02]  /*0d30*/  VIADD R13, R13, 0xfffffff7 ;  /* 0xfffffff70d0d7836 */ /* 0x000fe40000000000 */
[----:B------:R-:W-:Y:S02]  /*0d40*/  VIADD R12, R7, 0xfffffff7 ;  /* 0xfffffff7070c7836 */ /* 0x000fe40000000000 */
[----:B------:R-:W-:Y:S02]  /*0d50*/  VIADD R18, R3, 0xfffffff7 ;  /* 0xfffffff703127836 */ /* 0x000fe40000000000 */
[----:B------:R-:W-:Y:S02]  /*0d60*/  IMAD.IADD R3, R13, 0x1, R12 ;  /* 0x000000010d037824 */ /* 0x000fe400078e020c */
[----:B------:R-:W-:-:S03]  /*0d70*/  IMAD.IADD R6, R19, 0x1, R6 ;  /* 0x0000000113067824 */ /* 0x000fc600078e0206 */
[----:B------:R-:W-:Y:S01]  /*0d80*/  IADD3 R10, PT, PT, R18, R3, RZ ;  /* 0x00000003120a7210 */ /* 0x000fe20007ffe0ff */
[----:B------:R-:W-:Y:S08]  /*0d90*/  I2F.F64 R26, R6 ;  /* 0x00000006001a7312 */ /* 0x000ff00000201c00 */
[----:B------:R-:W0:Y:S02]  /*0da0*/  I2F.F64 R10, R10 ;  /* 0x0000000a000a7312 */ /* 0x000e240000201c00 */
[----:B0-----:R-:W-:-:S08]  /*0db0*/  DMUL R14, R14, R10 ;  /* 0x0000000a0e0e7228 */ /* 0x001fd00000000000 */
[----:B------:R-:W-:-:S08]  /*0dc0*/  DFMA R14, R16, R26, R14 ;  /* 0x0000001a100e722b */ /* 0x000fd0000000000e */
[----:B------:R-:W-:-:S14]  /*0dd0*/  DSETP.NEU.AND P0, PT, R14, RZ, PT ;  /* 0x000000ff0e00722a */ /* 0x000fdc0003f0d000 */
[----:B------:R-:W-:Y:S05]  /*0de0*/  @!P0 EXIT ;  /* 0x000000000000894d */ /* 0x000fea0003800000 */
[----:B------:R-:W-:Y:S01]  /*0df0*/  IMAD.SHL.U32 R0, R12, 0x4, RZ ;  /* 0x000000040c007824 */ /* 0x000fe200078e00ff */
[C---:B------:R-:W-:Y:S01]  /*0e00*/  DFMA R22, R20.reuse, R8, R22 ;  /* 0x000000081416722b */ /* 0x040fe20000000016 */
[----:B------:R-:W-:Y:S01]  /*0e10*/  IADD3 R2, PT, PT, R19, R6, RZ ;  /* 0x0000000613027210 */ /* 0x000fe20007ffe0ff */
[----:B------:R-:W-:Y:S01]  /*0e20*/  DMUL R10, R20, R10 ;  /* 0x0000000a140a7228 */ /* 0x000fe20000000000 */
[----:B------:R-:W-:-:S04]  /*0e30*/  IMAD R7, R13, 0x2, R0 ;  /* 0x000000020d077824 */ /* 0x000fc800078e0200 */
[----:B------:R-:W-:Y:S02]  /*0e40*/  IMAD.IADD R25, R18, 0x1, R7 ;  /* 0x0000000112197824 */ /* 0x000fe400078e0207 */
[----:B------:R-:W-:Y:S08]  /*0e50*/  I2F.F64 R6, R2 ;  /* 0x0000000200067312 */ /* 0x000ff00000201c00 */
[----:B------:R-:W0:Y:S02]  /*0e60*/  I2F.F64 R8, R25 ;  /* 0x0000001900087312 */ /* 0x000e240000201c00 */
[----:B0-----:R-:W-:-:S08]  /*0e70*/  DMUL R16, R16, R8 ;  /* 0x0000000810107228 */ /* 0x001fd00000000000 */
[----:B------:R-:W-:-:S08]  /*0e80*/  DFMA R16, R14, R6, R16 ;  /* 0x000000060e10722b */ /* 0x000fd00000000010 */
[----:B------:R-:W-:-:S14]  /*0e90*/  DSETP.NEU.AND P0, PT, R16, RZ, PT ;  /* 0x000000ff1000722a */ /* 0x000fdc0003f0d000 */
[----:B------:R-:W-:Y:S05]  /*0ea0*/  @!P0 EXIT ;  /* 0x000000000000894d */ /* 0x000fea0003800000 */
[----:B------:R-:W-:Y:S01]  /*0eb0*/  IMAD R21, R12, 0x2, R3 ;  /* 0x000000020c157824 */ /* 0x000fe200078e0203 */
[C---:B------:R-:W-:Y:S01]  /*0ec0*/  DFMA R26, R22.reuse, R26, R10 ;  /* 0x0000001a161a722b */ /* 0x040fe2000000000a */
[----:B------:R-:W-:Y:S01]  /*0ed0*/  IMAD.IADD R2, R19, 0x1, R2 ;  /* 0x0000000113027824 */ /* 0x000fe200078e0202 */
[----:B------:R-:W-:Y:S01]  /*0ee0*/  DMUL R8, R22, R8 ;  /* 0x0000000816087228 */ /* 0x000fe20000000000 */
[----:B------:R-:W-:Y:S02]  /*0ef0*/  IMAD R25, R21, 0x3, R18 ;  /* 0x0000000315197824 */ /* 0x000fe400078e0212 */
        /* <DEDUP_REMOVED lines=8> */
[----:B------:R-:W-:Y:S01]  /*0f80*/  IADD3 R2, PT, PT, R19, R2, RZ ;  /* 0x0000000213027210 */ /* 0x000fe20007ffe0ff */
[----:B------:R-:W-:Y:S01]  /*0f90*/  DMUL R10, R26, R10 ;  /* 0x0000000a1a0a7228 */ /* 0x000fe20000000000 */
[----:B------:R-:W-:Y:S02]  /*0fa0*/  IMAD.U32 R25, R25, 0x4, R18 ;  /* 0x0000000419197824 */ /* 0x000fe400078e0012 */
[----:B------:R-:W-:Y:S01]  /*0fb0*/  I2F.F64 R22, R2 ;  /* 0x0000000200167312 */ /* 0x000fe20000201c00 */
[----:B------:R-:W-:-:S07]  /*0fc0*/  IMAD.IADD R3, R3, 0x1, R0 ;  /* 0x0000000103037824 */ /* 0x000fce00078e0200 */
[----:B------:R-:W0:Y:S02]  /*0fd0*/  I2F.F64 R6, R25 ;  /* 0x0000001900067312 */ /* 0x000e240000201c00 */
[----:B0-----:R-:W-:-:S08]  /*0fe0*/  DMUL R16, R16, R6 ;  /* 0x0000000610107228 */ /* 0x001fd00000000000 */
[----:B------:R-:W-:-:S08]  /*0ff0*/  DFMA R16, R14, R22, R16 ;  /* 0x000000160e10722b */ /* 0x000fd00000000010 */
[----:B------:R-:W-:-:S14]  /*1000*/  DSETP.NEU.AND P0, PT, R16, RZ, PT ;  /* 0x000000ff1000722a */ /* 0x000fdc0003f0d000 */
[----:B------:R-:W-:Y:S05]  /*1010*/  @!P0 EXIT ;  /* 0x000000000000894d */ /* 0x000fea0003800000 */
[----:B------:R-:W-:Y:S01]  /*1020*/  IMAD R26, R3, 0x5, R18 ;  /* 0x00000005031a7824 */ /* 0x000fe200078e0212 */
[----:B------:R-:W-:Y:S01]  /*1030*/  DFMA R20, R8, R20, R10 ;  /* 0x000000140814722b */ /* 0x000fe2000000000a */
[----:B------:R-:W-:-:S04]  /*1040*/  IMAD.IADD R2, R19, 0x1, R2 ;  /* 0x0000000113027824 */ /* 0x000fc800078e0202 */
[----:B------:R-:W0:Y:S08]  /*1050*/  I2F.F64 R26, R26 ;  /* 0x0000001a001a7312 */ /* 0x000e300000201c00 */
[----:B------:R-:W1:Y:S01]  /*1060*/  I2F.F64 R10, R2 ;  /* 0x00000002000a7312 */ /* 0x000e620000201c00 */
[----:B0-----:R-:W-:-:S08]  /*1070*/  DMUL R14, R14, R26 ;  /* 0x0000001a0e0e7228 */ /* 0x001fd00000000000 */
[----:B-1----:R-:W-:-:S08]  /*1080*/  DFMA R14, R16, R10, R14 ;  /* 0x0000000a100e722b */ /* 0x002fd0000000000e */
[----:B------:R-:W-:-:S14]  /*1090*/  DSETP.NEU.AND P0, PT, R14, RZ, PT ;  /* 0x000000ff0e00722a */ /* 0x000fdc0003f0d000 */
[----:B------:R-:W-:Y:S05]  /*10a0*/  @!P0 EXIT ;  /* 0x000000000000894d */ /* 0x000fea0003800000 */
[----:B------:R-:W-:Y:S01]  /*10b0*/  IMAD.IADD R3, R12, 0x1, R3 ;  /* 0x000000010c037824 */ /* 0x000fe200078e0203 */
[----:B------:R-:W-:Y:S01]  /*10c0*/  DMUL R8, R8, R6 ;  /* 0x0000000608087228 */ /* 0x000fe20000000000 */
[----:B------:R-:W-:Y:S02]  /*10d0*/  IMAD.IADD R2, R19, 0x1, R2 ;  /* 0x0000000113027824 */ /* 0x000fe400078e0202 */
[----:B------:R-:W-:-:S05]  /*10e0*/  IMAD R6, R3, 0x6, R18 ;  /* 0x0000000603067824 */ /* 0x000fca00078e0212 */
[----:B------:R-:W-:Y:S01]  /*10f0*/  DFMA R22, R20, R22, R8 ;  /* 0x000000161416722b */ /* 0x000fe20000000008 */
[----:B------:R-:W0:Y:S08]  /*1100*/  I2F.F64 R6, R6 ;  /* 0x0000000600067312 */ /* 0x000e300000201c00 */
[----:B------:R-:W1:Y:S01]  /*1110*/  I2F.F64 R8, R2 ;  /* 0x0000000200087312 */ /* 0x000e620000201c00 */
[----:B0-----:R-:W-:-:S08]  /*1120*/  DMUL R16, R16, R6 ;  /* 0x0000000610107228 */ /* 0x001fd00000000000 */
[----:B-1----:R-:W-:-:S08]  /*1130*/  DFMA R16, R14, R8, R16 ;  /* 0x000000080e10722b */ /* 0x002fd00000000010 */
[----:B------:R-:W-:-:S14]  /*1140*/  DSETP.NEU.AND P0, PT, R16, RZ, PT ;  /* 0x000000ff1000722a */ /* 0x000fdc0003f0d000 */
[----:B------:R-:W-:Y:S05]  /*1150*/  @!P0 EXIT ;  /* 0x000000000000894d */ /* 0x000fea0003800000 */
[----:B------:R-:W-:Y:S01]  /*1160*/  IADD3 R3, PT, PT, R12, R3, RZ ;  /* 0x000000030c037210 */ /* 0x000fe20007ffe0ff */
[----:B------:R-:W-:Y:S01]  /*1170*/  DMUL R26, R20, R26 ;  /* 0x0000001a141a7228 */ /* 0x000fe20000000000 */
[----:B------:R-:W-:-:S03]  /*1180*/  IMAD.IADD R2, R19, 0x1, R2 ;  /* 0x0000000113027824 */ /* 0x000fc600078e0202 */
[----:B------:R-:W-:-:S04]  /*1190*/  IMAD R20, R3, 0x7, R18 ;  /* 0x0000000703147824 */ /* 0x000fc800078e0212 */
[C---:B------:R-:W-:Y:S02]  /*11a0*/  DFMA R26, R22.reuse, R10, R26 ;  /* 0x0000000a161a722b */ /* 0x040fe4000000001a */
[----:B------:R-:W0:Y:S01]  /*11b0*/  I2F.F64 R20, R20 ;  /* 0x0000001400147312 */ /* 0x000e220000201c00 */
[----:B------:R-:W-:-:S07]  /*11c0*/  DMUL R22, R22, R6 ;  /* 0x0000000616167228 */ /* 0x000fce0000000000 */
[----:B------:R-:W1:Y:S01]  /*11d0*/  I2F.F64 R10, R2 ;  /* 0x00000002000a7312 */ /* 0x000e620000201c00 */
[----:B0-----:R-:W-:-:S08]  /*11e0*/  DMUL R14, R14, R20 ;  /* 0x000000140e0e7228 */ /* 0x001fd00000000000 */
[----:B-1----:R-:W-:-:S08]  /*11f0*/  DFMA R14, R16, R10, R14 ;  /* 0x0000000a100e722b */ /* 0x002fd0000000000e */
[----:B------:R-:W-:-:S14]  /*1200*/  DSETP.NEU.AND P0, PT, R14, RZ, PT ;  /* 0x000000ff0e00722a */ /* 0x000fdc0003f0d000 */
[----:B------:R-:W-:Y:S05]  /*1210*/  @!P0 EXIT ;  /* 0x000000000000894d */ /* 0x000fea0003800000 */
[C---:B------:R-:W-:Y:S01]  /*1220*/  IMAD R7, R12.reuse, 0x8, R13 ;  /* 0x000000080c077824 */ /* 0x040fe200078e020d */
[C---:B------:R-:W-:Y:S01]  /*1230*/  DFMA R22, R26.reuse, R8, R22 ;  /* 0x000000081a16722b */ /* 0x040fe20000000016 */
[----:B------:R-:W-:Y:S01]  /*1240*/  IMAD.IADD R2, R19, 0x1, R2 ;  /* 0x0000000113027824 */ /* 0x000fe200078e0202 */
[----:B------:R-:W-:Y:S01]  /*1250*/  DMUL R20, R26, R20 ;  /* 0x000000141a147228 */ /* 0x000fe20000000000 */
[----:B------:R-:W-:Y:S01]  /*1260*/  IMAD.U32 R6, R7, 0x8, R18 ;  /* 0x0000000807067824 */ /* 0x000fe200078e0012 */
[----:B------:R-:W-:Y:S01]  /*1270*/  LEA R3, R12, R3, 0x1 ;  /* 0x000000030c037211 */ /* 0x000fe200078e08ff */
[----:B------:R-:W-:Y:S08]  /*1280*/  I2F.F64 R8, R2 ;  /* 0x0000000200087312 */ /* 0x000ff00000201c00 */
        /* <DEDUP_REMOVED lines=27> */
[----:B------:R-:W-:Y:S02]  /*1440*/  IADD3 R2, PT, PT, R19, R2, RZ ;  /* 0x0000000213027210 */ /* 0x000fe40007ffe0ff */
        /* <DEDUP_REMOVED lines=22> */
[----:B------:R-:W-:-:S04]  /*15b0*/  IMAD R0, R3, 0xd, R18 ;  /* 0x0000000d03007824 */ /* 0x000fc800078e0212 */
[----:B------:R-:W0:Y:S08]  /*15c0*/  I2F.F64 R20, R0 ;  /* 0x0000000000147312 */ /* 0x000e300000201c00 */
[----:B------:R-:W1:Y:S01]  /*15d0*/  I2F.F64 R2, R2 ;  /* 0x0000000200027312 */ /* 0x000e620000201c00 */
[----:B0-----:R-:W-:-:S08]  /*15e0*/  DMUL R14, R14, R20 ;  /* 0x000000140e0e7228 */ /* 0x001fd00000000000 */
[----:B-1----:R-:W-:-:S08]  /*15f0*/  DFMA R16, R16, R2, R14 ;  /* 0x000000021010722b */ /* 0x002fd0000000000e */
[----:B------:R-:W-:-:S14]  /*1600*/  DSETP.NEU.AND P0, PT, R16, RZ, PT ;  /* 0x000000ff1000722a */ /* 0x000fdc0003f0d000 */
[----:B------:R-:W-:Y:S05]  /*1610*/  @!P0 EXIT ;  /* 0x000000000000894d */ /* 0x000fea0003800000 */
[----:B------:R-:W0:Y:S01]  /*1620*/  MUFU.RCP64H R15, R17 ;  /* 0x00000011000f7308 */ /* 0x000e220000001800 */
[----:B------:R-:W-:Y:S01]  /*1630*/  MOV R14, 0x1 ;  /* 0x00000001000e7802 */ /* 0x000fe20000000f00 */
[C---:B------:R-:W-:Y:S01]  /*1640*/  DFMA R26, R22.reuse, R10, R26 ;  /* 0x0000000a161a722b */ /* 0x040fe2000000001a */
[----:B------:R-:W-:Y:S01]  /*1650*/  BSSY.RECONVERGENT B0, `(.L_x_0) ;  /* 0x0000015000007945 */ /* 0x000fe20003800200 */
[----:B------:R-:W-:-:S06]  /*1660*/  DMUL R6, R22, R6 ;  /* 0x0000000616067228 */ /* 0x000fcc0000000000 */
[C---:B------:R-:W-:Y:S02]  /*1670*/  DMUL R20, R26.reuse, R20 ;  /* 0x000000141a147228 */ /* 0x040fe40000000000 */
[----:B------:R-:W-:Y:S02]  /*1680*/  DFMA R6, R26, R8, R6 ;  /* 0x000000081a06722b */ /* 0x000fe40000000006 */
[----:B0-----:R-:W-:-:S06]  /*1690*/  DFMA R10, -R16, R14, 1 ;  /* 0x3ff00000100a742b */ /* 0x001fcc000000010e */
[----:B------:R-:W-:Y:S02]  /*16a0*/  DFMA R6, R6, R2, R20 ;  /* 0x000000020606722b */ /* 0x000fe40000000014 */
[----:B------:R-:W-:-:S08]  /*16b0*/  DFMA R10, R10, R10, R10 ;  /* 0x0000000a0a0a722b */ /* 0x000fd0000000000a */
[----:B------:R-:W-:Y:S01]  /*16c0*/  FSETP.GEU.AND P1, PT, |R7|, 6.5827683646048100446e-37, PT ;  /* 0x036000000700780b */ /* 0x000fe20003f2e200 */
[----:B------:R-:W-:-:S08]  /*16d0*/  DFMA R14, R14, R10, R14 ;  /* 0x0000000a0e0e722b */ /* 0x000fd0000000000e */
[----:B------:R-:W-:-:S08]  /*16e0*/  DFMA R8, -R16, R14, 1 ;  /* 0x3ff000001008742b */ /* 0x000fd0000000010e */
[----:B------:R-:W-:-:S08]  /*16f0*/  DFMA R8, R14, R8, R14 ;  /* 0x000000080e08722b */ /* 0x000fd0000000000e */
[----:B------:R-:W-:-:S08]  /*1700*/  DMUL R2, R6, R8 ;  /* 0x0000000806027228 */ /* 0x000fd00000000000 */
[----:B------:R-:W-:-:S08]  /*1710*/  DFMA R10, -R16, R2, R6 ;  /* 0x00000002100a722b */ /* 0x000fd00000000106 */
[----:B------:R-:W-:-:S10]  /*1720*/  DFMA R2, R8, R10, R2 ;  /* 0x0000000a0802722b */ /* 0x000fd40000000002 */
[----:B------:R-:W-:-:S05]  /*1730*/  FFMA R0, RZ, R17, R3 ;  /* 0x00000011ff007223 */ /* 0x000fca0000000003 */
[----:B------:R-:W-:-:S13]  /*1740*/  FSETP.GT.AND P0, PT, |R0|, 1.469367938527859385e-39, PT ;  /* 0x001000000000780b */ /* 0x000fda0003f04200 */
[----:B------:R-:W-:Y:S05]  /*1750*/  @P0 BRA P1, `(.L_x_1) ;  /* 0x0000000000100947 */ /* 0x000fea0000800000 */
[----:B------:R-:W-:-:S07]  /*1760*/  MOV R0, 0x1780 ;  /* 0x0000178000007802 */ /* 0x000fce0000000f00 */
[----:B------:R-:W-:Y:S05]  /*1770*/  CALL.REL.NOINC `($__internal_0_$__cuda_sm20_div_rn_f64_full) ;  /* 0x0000000000ac7944 */ /* 0x000fea0003c00000 */
[----:B------:R-:W-:Y:S02]  /*1780*/  IMAD.MOV.U32 R2, RZ, RZ, R14 ;  /* 0x000000ffff027224 */ /* 0x000fe400078e000e */
[----:B------:R-:W-:-:S07]  /*1790*/  IMAD.MOV.U32 R3, RZ, RZ, R15 ;  /* 0x000000ffff037224 */ /* 0x000fce00078e000f */
.L_x_1:
[----:B------:R-:W-:Y:S05]  /*17a0*/  BSYNC.RECONVERGENT B0 ;  /* 0x0000000000007941 */ /* 0x000fea0003800200 */
.L_x_0:
[----:B------:R-:W0:Y:S02]  /*17b0*/  LDCU.64 UR4, c[0x0][0x398] ;  /* 0x00007300ff0477ac */ /* 0x000e240008000a00 */
[----:B0-----:R-:W-:Y:S01]  /*17c0*/  DADD R2, R2, -UR4 ;  /* 0x8000000402027e29 */ /* 0x001fe20008000000 */
[----:B------:R-:W-:Y:S01]  /*17d0*/  UMOV UR4, 0x88e368f1 ;  /* 0x88e368f100047882 */ /* 0x000fe20000000000 */
[----:B------:R-:W-:-:S06]  /*17e0*/  UMOV UR5, 0x3ee4f8b5 ;  /* 0x3ee4f8b500057882 */ /* 0x000fcc0000000000 */
[----:B------:R-:W-:-:S14]  /*17f0*/  DSETP.GEU.AND P0, PT, |R2|, UR4, PT ;  /* 0x0000000402007e2a */ /* 0x000fdc000bf0e200 */
[----:B------:R-:W-:Y:S05]  /*1800*/  @P0 EXIT ;  /* 0x000000000000094d */ /* 0x000fea0003800000 */
[----:B------:R-:W0:Y:S01]  /*1810*/  S2R R0, SR_LANEID ;  /* 0x0000000000007919 */ /* 0x000e220000000000 */
[----:B------:R-:W-:Y:S01]  /*1820*/  VOTEU.ANY UR5, UPT, PT ;  /* 0x0000000000057886 */ /* 0x000fe200038e0100 */
[----:B------:R-:W1:Y:S01]  /*1830*/  LDC.64 R6, c[0x0][0x390] ;  /* 0x0000e400ff067b82 */ /* 0x000e620000000a00 */
[----:B------:R-:W0:Y:S01]  /*1840*/  FLO.U32 R17, UR5 ;  /* 0x0000000500117d00 */ /* 0x000e2200080e0000 */
[----:B------:R-:W-:Y:S01]  /*1850*/  UPOPC UR6, UR5 ;  /* 0x00000005000672bf */ /* 0x000fe20008000000 */
[----:B------:R-:W1:Y:S03]  /*1860*/  LDCU.64 UR8, c[0x0][0x358] ;  /* 0x00006b00ff0877ac */ /* 0x000e660008000a00 */
[----:B------:R-:W-:Y:S02]  /*1870*/  UIMAD.WIDE.U32 UR6, UR6, 0x1, URZ ;  /* 0x00000001060678a5 */ /* 0x000fe4000f8e00ff */
[----:B------:R-:W2:Y:S01]  /*1880*/  LDC.64 R14, c[0x0][0x388] ;  /* 0x0000e200ff0e7b82 */ /* 0x000ea20000000a00 */
[----:B------:R-:W-:-:S02]  /*1890*/  UMOV UR4, URZ ;  /* 0x000000ff00047c82 */ /* 0x000fc40008000000 */
[----:B------:R-:W-:Y:S02]  /*18a0*/  UIADD3 UR4, UPT, UPT, UR7, UR4, URZ ;  /* 0x0000000407047290 */ /* 0x000fe4000fffe0ff */
[----:B------:R-:W-:Y:S02]  /*18b0*/  IMAD.U32 R9, RZ, RZ, UR7 ;  /* 0x00000007ff097e24 */ /* 0x000fe4000f8e00ff */
[----:B------:R-:W-:Y:S02]  /*18c0*/  IMAD.U32 R8, RZ, RZ, UR6 ;  /* 0x00000006ff087e24 */ /* 0x000fe4000f8e00ff */
[----:B------:R-:W-:Y:S02]  /*18d0*/  MOV R9, UR4 ;  /* 0x0000000400097c02 */ /* 0x000fe40008000f00 */
[----:B0-----:R-:W-:-:S13]  /*18e0*/  ISETP.EQ.U32.AND P0, PT, R17, R0, PT ;  /* 0x000000001100720c */ /* 0x001fda0003f02070 */
[----:B-1----:R-:W3:Y:S01]  /*18f0*/  @P0 ATOMG.E.ADD.64.STRONG.GPU PT, R8, desc[UR8][R6.64], R8 ;  /* 0x80000008060809a8 */ /* 0x002ee200081ef508 */
[----:B------:R-:W-:Y:S01]  /*1900*/  UMOV UR4, URZ ;  /* 0x000000ff00047c82 */ /* 0x000fe20008000000 */
[----:B------:R-:W-:Y:S01]  /*1910*/  DADD R2, -RZ, |R2| ;  /* 0x00000000ff027229 */ /* 0x000fe20000000502 */
[----:B------:R-:W0:Y:S02]  /*1920*/  S2R R0, SR_LTMASK ;  /* 0x0000000000007919 */ /* 0x000e240000003900 */
[----:B0-----:R-:W-:-:S04]  /*1930*/  LOP3.LUT R0, R0, UR5, RZ, 0xc0, !PT ;  /* 0x0000000500007c12 */ /* 0x001fc8000f8ec0ff */
[----:B------:R-:W0:Y:S01]  /*1940*/  POPC R21, R0 ;  /* 0x0000000000157309 */ /* 0x000e220000000000 */
[----:B---3--:R-:W-:Y:S04]  /*1950*/  SHFL.IDX PT, R10, R8, R17, 0x1f ;  /* 0x00001f11080a7589 */ /* 0x008fe800000e0000 */
[----:B------:R-:W0:Y:S02]  /*1960*/  SHFL.IDX PT, R11, R9, R17, 0x1f ;  /* 0x00001f11090b7589 */ /* 0x000e2400000e0000 */
[----:B0-----:R-:W-:-:S04]  /*1970*/  IMAD.WIDE.U32 R10, R21, 0x1, R10 ;  /* 0x00000001150a7825 */ /* 0x001fc800078e000a */
[----:B------:R-:W-:Y:S02]  /*1980*/  VIADD R16, R11, UR4 ;  /* 0x000000040b107c36 */ /* 0x000fe40008000000 */
[----:B--2---:R-:W-:-:S04]  /*1990*/  IMAD.WIDE.U32 R10, R10, 0x28, R14 ;  /* 0x000000280a0a7825 */ /* 0x004fc800078e000e */
[----:B------:R-:W-:Y:S02]  /*19a0*/  IMAD R7, R16, 0x28, RZ ;  /* 0x0000002810077824 */ /* 0x000fe400078e02ff */
[----:B------:R-:W-:Y:S02]  /*19b0*/  IMAD.MOV.U32 R6, RZ, RZ, R10 ;  /* 0x000000ffff067224 */ /* 0x000fe400078e000a */
[----:B------:R-:W-:-:S05]  /*19c0*/  IMAD.IADD R7, R11, 0x1, R7 ;  /* 0x000000010b077824 */ /* 0x000fca00078e0207 */
[----:B------:R-:W-:Y:S04]  /*19d0*/  STG.E.64 desc[UR8][R6.64], R4 ;  /* 0x0000000406007986 */ /* 0x000fe8000c101b08 */
[----:B------:R-:W-:Y:S04]  /*19e0*/  STG.E.64 desc[UR8][R6.64+0x8], R12 ;  /* 0x0000080c06007986 */ /* 0x000fe8000c101b08 */
[----:B------:R-:W-:Y:S04]  /*19f0*/  STG.E.64 desc[UR8][R6.64+0x10], R18 ;  /* 0x0000101206007986 */ /* 0x000fe8000c101b08 */
[----:B------:R-:W-:Y:S04]  /*1a00*/  STG.E.64 desc[UR8][R6.64+0x20], R2 ;  /* 0x0000200206007986 */ /* 0x000fe8000c101b08 */
[----:B------:R-:W-:Y:S01]  /*1a10*/  STG.E desc[UR8][R6.64+0x18], R24 ;  /* 0x0000181806007986 */ /* 0x000fe2000c101908 */
[----:B------:R-:W-:Y:S05]  /*1a20*/  EXIT ;  /* 0x000000000000794d */ /* 0x000fea0003800000 */
        .weak           $__internal_0_$__cuda_sm20_div_rn_f64_full
        .type           $__internal_0_$__cuda_sm20_div_rn_f64_full,@function
        .size           $__internal_0_$__cuda_sm20_div_rn_f64_full,(.L_x_8 - $__internal_0_$__cuda_sm20_div_rn_f64_full)
$__internal_0_$__cuda_sm20_div_rn_f64_full:
[C---:B------:R-:W-:Y:S01]  /*1a30*/  FSETP.GEU.AND P0, PT, |R17|.reuse, 1.469367938527859385e-39, PT ;  /* 0x001000001100780b */ /* 0x040fe20003f0e200 */
[--C-:B------:R-:W-:Y:S01]  /*1a40*/  IMAD.MOV.U32 R8, RZ, RZ, R16.reuse ;  /* 0x000000ffff087224 */ /* 0x100fe200078e0010 */
[----:B------:R-:W-:Y:S01]  /*1a50*/  LOP3.LUT R2, R17, 0x800fffff, RZ, 0xc0, !PT ;  /* 0x800fffff11027812 */ /* 0x000fe200078ec0ff */
[----:B------:R-:W-:Y:S01]  /*1a60*/  IMAD.MOV.U32 R10, RZ, RZ, 0x1 ;  /* 0x00000001ff0a7424 */ /* 0x000fe200078e00ff */
[----:B------:R-:W-:Y:S01]  /*1a70*/  MOV R9, R17 ;  /* 0x0000001100097202 */ /* 0x000fe20000000f00 */
[----:B------:R-:W-:Y:S01]  /*1a80*/  BSSY.RECONVERGENT B1, `(.L_x_2) ;  /* 0x0000054000017945 */ /* 0x000fe20003800200 */
[----:B------:R-:W-:Y:S01]  /*1a90*/  LOP3.LUT R3, R2, 0x3ff00000, RZ, 0xfc, !PT ;  /* 0x3ff0000002037812 */ /* 0x000fe200078efcff */
[----:B------:R-:W-:Y:S01]  /*1aa0*/  IMAD.MOV.U32 R2, RZ, RZ, R16 ;  /* 0x000000ffff027224 */ /* 0x000fe200078e0010 */
[C---:B------:R-:W-:Y:S02]  /*1ab0*/  FSETP.GEU.AND P2, PT, |R7|.reuse, 1.469367938527859385e-39, PT ;  /* 0x001000000700780b */ /* 0x040fe40003f4e200 */
[----:B------:R-:W-:-:S02]  /*1ac0*/  LOP3.LUT R14, R7, 0x7ff00000, RZ, 0xc0, !PT ;  /* 0x7ff00000070e7812 */ /* 0x000fc400078ec0ff */
[----:B------:R-:W-:Y:S01]  /*1ad0*/  LOP3.LUT R25, R17, 0x7ff00000, RZ, 0xc0, !PT ;  /* 0x7ff0000011197812 */ /* 0x000fe200078ec0ff */
[----:B------:R-:W-:Y:S02]  /*1ae0*/  @!P0 DMUL R2, R8, 8.98846567431157953865e+307 ;  /* 0x7fe0000008028828 */ /* 0x000fe40000000000 */
[----:B------:R-:W-:Y:S01]  /*1af0*/  IMAD.MOV.U32 R26, RZ, RZ, R14 ;  /* 0x000000ffff1a7224 */ /* 0x000fe200078e000e */
[----:B------:R-:W-:-:S03]  /*1b00*/  ISETP.GE.U32.AND P1, PT, R14, R25, PT ;  /* 0x000000190e00720c */ /* 0x000fc60003f26070 */
[----:B------:R-:W0:Y:S02]  /*1b10*/  MUFU.RCP64H R11, R3 ;  /* 0x00000003000b7308 */ /* 0x000e240000001800 */
[----:B------:R-:W-:Y:S02]  /*1b20*/  @!P2 LOP3.LUT R15, R9, 0x7ff00000, RZ, 0xc0, !PT ;  /* 0x7ff00000090fa812 */ /* 0x000fe400078ec0ff */
[----:B------:R-:W-:Y:S02]  /*1b30*/  @!P0 LOP3.LUT R25, R3, 0x7ff00000, RZ, 0xc0, !PT ;  /* 0x7ff0000003198812 */ /* 0x000fe400078ec0ff */
[----:B------:R-:W-:Y:S01]  /*1b40*/  @!P2 ISETP.GE.U32.AND P3, PT, R14, R15, PT ;  /* 0x0000000f0e00a20c */ /* 0x000fe20003f66070 */
[----:B------:R-:W-:Y:S02]  /*1b50*/  IMAD.MOV.U32 R15, RZ, RZ, 0x1ca00000 ;  /* 0x1ca00000ff0f7424 */ /* 0x000fe400078e00ff */
[----:B------:R-:W-:-:S03]  /*1b60*/  VIADD R27, R25, 0xffffffff ;  /* 0xffffffff191b7836 */ /* 0x000fc60000000000 */
[----:B------:R-:W-:-:S04]  /*1b70*/  @!P2 SEL R23, R15, 0x63400000, !P3 ;  /* 0x634000000f17a807 */ /* 0x000fc80005800000 */
[----:B------:R-:W-:Y:S01]  /*1b80*/  @!P2 LOP3.LUT R23, R23, 0x80000000, R7, 0xf8, !PT ;  /* 0x800000001717a812 */ /* 0x000fe200078ef807 */
[----:B0-----:R-:W-:-:S08]  /*1b90*/  DFMA R20, R10, -R2, 1 ;  /* 0x3ff000000a14742b */ /* 0x001fd00000000802 */
[----:B------:R-:W-:-:S08]  /*1ba0*/  DFMA R20, R20, R20, R20 ;  /* 0x000000141414722b */ /* 0x000fd00000000014 */
[----:B------:R-:W-:Y:S01]  /*1bb0*/  DFMA R16, R10, R20, R10 ;  /* 0x000000140a10722b */ /* 0x000fe2000000000a */
[----:B------:R-:W-:Y:S01]  /*1bc0*/  SEL R11, R15, 0x63400000, !P1 ;  /* 0x634000000f0b7807 */ /* 0x000fe20004800000 */
[----:B------:R-:W-:Y:S01]  /*1bd0*/  IMAD.MOV.U32 R10, RZ, RZ, R6 ;  /* 0x000000ffff0a7224 */ /* 0x000fe200078e0006 */
[----:B------:R-:W-:Y:S02]  /*1be0*/  @!P2 LOP3.LUT R21, R23, 0x100000, RZ, 0xfc, !PT ;  /* 0x001000001715a812 */ /* 0x000fe400078efcff */
[----:B------:R-:W-:Y:S02]  /*1bf0*/  LOP3.LUT R11, R11, 0x800fffff, R7, 0xf8, !PT ;  /* 0x800fffff0b0b7812 */ /* 0x000fe400078ef807 */
[----:B------:R-:W-:Y:S01]  /*1c00*/  @!P2 MOV R20, RZ ;  /* 0x000000ff0014a202 */ /* 0x000fe20000000f00 */
[----:B------:R-:W-:-:S05]  /*1c10*/  DFMA R22, R16, -R2, 1 ;  /* 0x3ff000001016742b */ /* 0x000fca0000000802 */
[----:B------:R-:W-:-:S03]  /*1c20*/  @!P2 DFMA R10, R10, 2, -R20 ;  /* 0x400000000a0aa82b */ /* 0x000fc60000000814 */
[----:B------:R-:W-:-:S07]  /*1c30*/  DFMA R22, R16, R22, R16 ;  /* 0x000000161016722b */ /* 0x000fce0000000010 */
[----:B------:R-:W-:Y:S01]  /*1c40*/  @!P2 LOP3.LUT R26, R11, 0x7ff00000, RZ, 0xc0, !PT ;  /* 0x7ff000000b1aa812 */ /* 0x000fe200078ec0ff */
[----:B------:R-:W-:-:S04]  /*1c50*/  DMUL R16, R22, R10 ;  /* 0x0000000a16107228 */ /* 0x000fc80000000000 */
[----:B------:R-:W-:-:S05]  /*1c60*/  VIADD R20, R26, 0xffffffff ;  /* 0xffffffff1a147836 */ /* 0x000fca0000000000 */
[----:B------:R-:W-:Y:S01]  /*1c70*/  ISETP.GT.U32.AND P0, PT, R20, 0x7feffffe, PT ;  /* 0x7feffffe1400780c */ /* 0x000fe20003f04070 */
[----:B------:R-:W-:-:S03]  /*1c80*/  DFMA R20, R16, -R2, R10 ;  /* 0x800000021014722b */ /* 0x000fc6000000000a */
[----:B------:R-:W-:-:S05]  /*1c90*/  ISETP.GT.U32.OR P0, PT, R27, 0x7feffffe, P0 ;  /* 0x7feffffe1b00780c */ /* 0x000fca0000704470 */
[----:B------:R-:W-:-:S08]  /*1ca0*/  DFMA R20, R22, R20, R16 ;  /* 0x000000141614722b */ /* 0x000fd00000000010 */
[----:B------:R-:W-:Y:S05]  /*1cb0*/  @P0 BRA `(.L_x_3) ;  /* 0x00000000006c0947 */ /* 0x000fea0003800000 */
[----:B------:R-:W-:Y:S01]  /*1cc0*/  LOP3.LUT R7, R9, 0x7ff00000, RZ, 0xc0, !PT ;  /* 0x7ff0000009077812 */ /* 0x000fe200078ec0ff */
[----:B------:R-:W-:-:S03]  /*1cd0*/  IMAD.MOV.U32 R16, RZ, RZ, RZ ;  /* 0x000000ffff107224 */ /* 0x000fc600078e00ff */
[CC--:B------:R-:W-:Y:S02]  /*1ce0*/  VIADDMNMX R6, R14.reuse, -R7.reuse, 0xb9600000, !PT ;  /* 0xb96000000e067446 */ /* 0x0c0fe40007800907 */
[----:B------:R-:W-:Y:S02]  /*1cf0*/  ISETP.GE.U32.AND P0, PT, R14, R7, PT ;  /* 0x000000070e00720c */ /* 0x000fe40003f06070 */
[----:B------:R-:W-:Y:S02]  /*1d00*/  VIMNMX R6, PT, PT, R6, 0x46a00000, PT ;  /* 0x46a0000006067848 */ /* 0x000fe40003fe0100 */
[----:B------:R-:W-:-:S05]  /*1d10*/  SEL R15, R15, 0x63400000, !P0 ;  /* 0x634000000f0f7807 */ /* 0x000fca0004000000 */
[----:B------:R-:W-:-:S05]  /*1d20*/  IMAD.IADD R6, R6, 0x1, -R15 ;  /* 0x0000000106067824 */ /* 0x000fca00078e0a0f */
[----:B------:R-:W-:-:S06]  /*1d30*/  IADD3 R17, PT, PT, R6, 0x7fe00000, RZ ;  /* 0x7fe0000006117810 */ /* 0x000fcc0007ffe0ff */
[----:B------:R-:W-:-:S10]  /*1d40*/  DMUL R14, R20, R16 ;  /* 0x00000010140e7228 */ /* 0x000fd40000000000 */
[----:B------:R-:W-:-:S13]  /*1d50*/  FSETP.GTU.AND P0, PT, |R15|, 1.469367938527859385e-39, PT ;  /* 0x001000000f00780b */ /* 0x000fda0003f0c200 */
[----:B------:R-:W-:Y:S05]  /*1d60*/  @P0 BRA `(.L_x_4) ;  /* 0x0000000000940947 */ /* 0x000fea0003800000 */
[----:B------:R-:W-:Y:S01]  /*1d70*/  DFMA R2, R20, -R2, R10 ;  /* 0x800000021402722b */ /* 0x000fe2000000000a */
[----:B------:R-:W-:-:S09]  /*1d80*/  IMAD.MOV.U32 R16, RZ, RZ, RZ ;  /* 0x000000ffff107224 */ /* 0x000fd200078e00ff */
[C---:B------:R-:W-:Y:S02]  /*1d90*/  FSETP.NEU.AND P0, PT, R3.reuse, RZ, PT ;  /* 0x000000ff0300720b */ /* 0x040fe40003f0d000 */
[----:B------:R-:W-:-:S04]  /*1da0*/  LOP3.LUT R9, R3, 0x80000000, R9, 0x48, !PT ;  /* 0x8000000003097812 */ /* 0x000fc800078e4809 */
[----:B------:R-:W-:-:S07]  /*1db0*/  LOP3.LUT R17, R9, R17, RZ, 0xfc, !PT ;  /* 0x0000001109117212 */ /* 0x000fce00078efcff */
[----:B------:R-:W-:Y:S05]  /*1dc0*/  @!P0 BRA `(.L_x_4) ;  /* 0x00000000007c8947 */ /* 0x000fea0003800000 */
[----:B------:R-:W-:Y:S01]  /*1dd0*/  IMAD.MOV R3, RZ, RZ, -R6 ;  /* 0x000000ffff037224 */ /* 0x000fe200078e0a06 */
[----:B------:R-:W-:Y:S01]  /*1de0*/  DMUL.RP R16, R20, R16 ;  /* 0x0000001014107228 */ /* 0x000fe20000008000 */
[----:B------:R-:W-:-:S06]  /*1df0*/  IMAD.MOV.U32 R2, RZ, RZ, RZ ;  /* 0x000000ffff027224 */ /* 0x000fcc00078e00ff */
[----:B------:R-:W-:-:S03]  /*1e00*/  DFMA R2, R14, -R2, R20 ;  /* 0x800000020e02722b */ /* 0x000fc60000000014 */
[----:B------:R-:W-:-:S03]  /*1e10*/  LOP3.LUT R9, R17, R9, RZ, 0x3c, !PT ;  /* 0x0000000911097212 */ /* 0x000fc600078e3cff */
[----:B------:R-:W-:-:S04]  /*1e20*/  IADD3 R2, PT, PT, -R6, -0x43300000, RZ ;  /* 0xbcd0000006027810 */ /* 0x000fc80007ffe1ff */
[----:B------:R-:W-:-:S04]  /*1e30*/  FSETP.NEU.AND P0, PT, |R3|, R2, PT ;  /* 0x000000020300720b */ /* 0x000fc80003f0d200 */
[----:B------:R-:W-:Y:S02]  /*1e40*/  FSEL R14, R16, R14, !P0 ;  /* 0x0000000e100e7208 */ /* 0x000fe40004000000 */
[----:B------:R-:W-:Y:S01]  /*1e50*/  FSEL R15, R9, R15, !P0 ;  /* 0x0000000f090f7208 */ /* 0x000fe20004000000 */
[----:B------:R-:W-:Y:S06]  /*1e60*/  BRA `(.L_x_4) ;  /* 0x0000000000547947 */ /* 0x000fec0003800000 */
.L_x_3:
[----:B------:R-:W-:-:S14]  /*1e70*/  DSETP.NAN.AND P0, PT, R6, R6, PT ;  /* 0x000000060600722a */ /* 0x000fdc0003f08000 */
[----:B------:R-:W-:Y:S05]  /*1e80*/  @P0 BRA `(.L_x_5) ;  /* 0x0000000000440947 */ /* 0x000fea0003800000 */
[----:B------:R-:W-:-:S14]  /*1e90*/  DSETP.NAN.AND P0, PT, R8, R8, PT ;  /* 0x000000080800722a */ /* 0x000fdc0003f08000 */
[----:B------:R-:W-:Y:S05]  /*1ea0*/  @P0 BRA `(.L_x_6) ;  /* 0x0000000000300947 */ /* 0x000fea0003800000 */
[----:B------:R-:W-:Y:S01]  /*1eb0*/  ISETP.NE.AND P0, PT, R26, R25, PT ;  /* 0x000000191a00720c */ /* 0x000fe20003f05270 */
[----:B------:R-:W-:Y:S01]  /*1ec0*/  IMAD.MOV.U32 R15, RZ, RZ, -0x80000 ;  /* 0xfff80000ff0f7424 */ /* 0x000fe200078e00ff */
[----:B------:R-:W-:-:S11]  /*1ed0*/  MOV R14, 0x0 ;  /* 0x00000000000e7802 */ /* 0x000fd60000000f00 */
[----:B------:R-:W-:Y:S05]  /*1ee0*/  @!P0 BRA `(.L_x_4) ;  /* 0x0000000000348947 */ /* 0x000fea0003800000 */
[----:B------:R-:W-:Y:S02]  /*1ef0*/  ISETP.NE.AND P0, PT, R26, 0x7ff00000, PT ;  /* 0x7ff000001a00780c */ /* 0x000fe40003f05270 */
[----:B------:R-:W-:Y:S02]  /*1f00*/  LOP3.LUT R15, R7, 0x80000000, R9, 0x48, !PT ;  /* 0x80000000070f7812 */ /* 0x000fe400078e4809 */
[----:B------:R-:W-:-:S13]  /*1f10*/  ISETP.EQ.OR P0, PT, R25, RZ, !P0 ;  /* 0x000000ff1900720c */ /* 0x000fda0004702670 */
[----:B------:R-:W-:Y:S01]  /*1f20*/  @P0 LOP3.LUT R2, R15, 0x7ff00000, RZ, 0xfc, !PT ;  /* 0x7ff000000f020812 */ /* 0x000fe200078efcff */
[----:B------:R-:W-:Y:S02]  /*1f30*/  @!P0 IMAD.MOV.U32 R14, RZ, RZ, RZ ;  /* 0x000000ffff0e8224 */ /* 0x000fe400078e00ff */
[----:B------:R-:W-:Y:S02]  /*1f40*/  @P0 IMAD.MOV.U32 R14, RZ, RZ, RZ ;  /* 0x000000ffff0e0224 */ /* 0x000fe400078e00ff */
[----:B------:R-:W-:Y:S01]  /*1f50*/  @P0 IMAD.MOV.U32 R15, RZ, RZ, R2 ;  /* 0x000000ffff0f0224 */ /* 0x000fe200078e0002 */
[----:B------:R-:W-:Y:S06]  /*1f60*/  BRA `(.L_x_4) ;  /* 0x0000000000147947 */ /* 0x000fec0003800000 */
.L_x_6:
[----:B------:R-:W-:Y:S02]  /*1f70*/  LOP3.LUT R15, R9, 0x80000, RZ, 0xfc, !PT ;  /* 0x00080000090f7812 */ /* 0x000fe400078efcff */
[----:B------:R-:W-:Y:S01]  /*1f80*/  MOV R14, R8 ;  /* 0x00000008000e7202 */ /* 0x000fe20000000f00 */
[----:B------:R-:W-:Y:S06]  /*1f90*/  BRA `(.L_x_4) ;  /* 0x0000000000087947 */ /* 0x000fec0003800000 */
.L_x_5:
[----:B------:R-:W-:Y:S01]  /*1fa0*/  LOP3.LUT R15, R7, 0x80000, RZ, 0xfc, !PT ;  /* 0x00080000070f7812 */ /* 0x000fe200078efcff */
[----:B------:R-:W-:-:S07]  /*1fb0*/  IMAD.MOV.U32 R14, RZ, RZ, R6 ;  /* 0x000000ffff0e7224 */ /* 0x000fce00078e0006 */
.L_x_4:
[----:B------:R-:W-:Y:S05]  /*1fc0*/  BSYNC.RECONVERGENT B1 ;  /* 0x0000000000017941 */ /* 0x000fea0003800200 */
.L_x_2:
[----:B------:R-:W-:Y:S02]  /*1fd0*/  IMAD.MOV.U32 R2, RZ, RZ, R0 ;  /* 0x000000ffff027224 */ /* 0x000fe400078e0000 */
[----:B------:R-:W-:-:S04]  /*1fe0*/  IMAD.MOV.U32 R3, RZ, RZ, 0x0 ;  /* 0x00000000ff037424 */ /* 0x000fc800078e00ff */
[----:B------:R-:W-:Y:S05]  /*1ff0*/  RET.REL.NODEC R2 `(_Z12calcFractionyP9runRecordPyd) ;  /* 0xffffffe002007950 */ /* 0x000fea0003c3ffff */
.L_x_7:
[----:B------:R-:W-:-:S00]  /*2000*/  BRA `(.L_x_7) ;  /* 0xfffffffc00fc7947 */ /* 0x000fc0000383ffff */
[----:B------:R-:W-:-:S00]  /*2010*/  NOP ;  /* 0x0000000000007918 */ /* 0x000fc00000000000 */
        /* <DEDUP_REMOVED lines=14> */
.L_x_8:


//--------------------- .nv.shared.reserved.0     --------------------------
	.section	.nv.shared.reserved.0,"aw",@nobits
	.weak		__nv_reservedSMEM_offset_0_alias
	.size		__nv_reservedSMEM_offset_0_alias, 0, 64
	.other		__nv_reservedSMEM_offset_0_alias,@"STO_CUDA_RESERVED_SHARED STV_DEFAULT"
__nv_reservedSMEM_offset_0_alias:
	.zero		0
	.zero		64


//--------------------- .nv.constant0._Z12calcFractionyP9runRecordPyd --------------------------
	.section	.nv.constant0._Z12calcFractionyP9runRecordPyd,"a",@progbits
	.sectionflags	@""
	.align	4
.nv.constant0._Z12calcFractionyP9runRecordPyd:
	.zero		928


//--------------------- SYMBOLS --------------------------

	.type		.nv.reservedSmem.offset0,@object
	.size		.nv.reservedSmem.offset0,0x4
